//
// Generated by NVIDIA NVVM Compiler
//
// Compiler Build ID: CL-36424714
// Cuda compilation tools, release 13.0, V13.0.88
// Based on NVVM 20.0.0
//

.version 9.0
.target sm_100
.address_size 64

	// .globl	_Z11cell_solverP5board
// _ZZ11cell_solverP5boardE5board has been demoted

.visible .entry _Z11cell_solverP5board(
	.param .u64 .ptr .align 1 _Z11cell_solverP5board_param_0
)
{
	.reg .pred 	%p<163>;
	.reg .b16 	%rs<219>;
	.reg .b32 	%r<218>;
	.reg .b64 	%rd<38>;
	// demoted variable
	.shared .align 2 .b8 _ZZ11cell_solverP5boardE5board[162];
	ld.param.u64 	%rd20, [_Z11cell_solverP5board_param_0];
	cvta.to.global.u64 	%rd21, %rd20;
	mov.u32 	%r64, %tid.x;
	cvt.u64.u32 	%rd1, %r64;
	mov.u32 	%r65, %ctaid.x;
	mul.wide.u32 	%rd22, %r65, 162;
	add.s64 	%rd23, %rd21, %rd22;
	mul.wide.u32 	%rd24, %r64, 2;
	add.s64 	%rd2, %rd23, %rd24;
	ld.global.u16 	%rs103, [%rd2];
	shl.b32 	%r66, %r64, 1;
	mov.u32 	%r67, _ZZ11cell_solverP5boardE5board;
	add.s32 	%r1, %r67, %r66;
	st.shared.u16 	[%r1], %rs103;
	bar.sync 	0;
	cvt.u16.u32 	%rs104, %r64;
	mul.hi.u16 	%rs105, %rs104, 7282;
	mul.lo.s16 	%rs106, %rs105, 9;
	sub.s16 	%rs1, %rs104, %rs106;
	cvt.u64.u16 	%rd3, %rs1;
	add.s64 	%rd4, %rd3, 81;
	sub.s64 	%rd25, %rd1, %rd3;
	mul.hi.u16 	%rs107, %rs104, 2428;
	mul.lo.s16 	%rs108, %rs107, 27;
	sub.s16 	%rs109, %rs104, %rs108;
	cvt.u64.u16 	%rd26, %rs109;
	mul.lo.s16 	%rs110, %rs109, 29;
	shr.u16 	%rs111, %rs110, 8;
	mul.lo.s16 	%rs112, %rs111, 9;
	sub.s16 	%rs113, %rs109, %rs112;
	cvt.u64.u16 	%rd27, %rs113;
	and.b64  	%rd28, %rd27, 255;
	and.b16  	%rs114, %rs113, 255;
	mul.lo.s16 	%rs115, %rs114, 86;
	shr.u16 	%rs116, %rs115, 8;
	mul.lo.s16 	%rs117, %rs116, 3;
	sub.s16 	%rs118, %rs113, %rs117;
	cvt.u64.u16 	%rd29, %rs118;
	and.b64  	%rd30, %rd29, 255;
	add.s64 	%rd31, %rd1, %rd28;
	add.s64 	%rd32, %rd26, %rd30;
	sub.s64 	%rd5, %rd31, %rd32;
	cvt.u32.u64 	%r68, %rd25;
	shl.b32 	%r69, %r68, 1;
	add.s32 	%r2, %r67, %r69;
	add.s64 	%rd6, %rd25, 1;
	add.s64 	%rd7, %rd25, 2;
	add.s64 	%rd8, %rd25, 3;
	add.s64 	%rd9, %rd25, 4;
	add.s64 	%rd10, %rd25, 5;
	add.s64 	%rd11, %rd25, 6;
	add.s64 	%rd12, %rd25, 7;
	add.s64 	%rd13, %rd25, 8;
	cvt.u32.u64 	%r70, %rd5;
	shl.b32 	%r71, %r70, 1;
	add.s32 	%r3, %r67, %r71;
	add.s64 	%rd14, %rd5, 9;
	add.s64 	%rd15, %rd5, 10;
	add.s64 	%rd16, %rd5, 18;
	add.s64 	%rd17, %rd5, 20;
$L__BB0_1:
	ld.shared.u16 	%rs218, [%r1];
	and.b16  	%rs119, %rs218, 1;
	setp.eq.b16 	%p1, %rs119, 1;
	mov.b32 	%r179, 0;
	@%p1 bra 	$L__BB0_4;
	mov.b32 	%r178, 0;
	mov.u16 	%rs178, %rs218;
$L__BB0_3:
	shr.u16 	%rs4, %rs178, 1;
	add.s32 	%r179, %r178, 1;
	and.b16  	%rs120, %rs178, 2;
	setp.eq.s16 	%p2, %rs120, 0;
	setp.lt.u32 	%p3, %r178, 15;
	and.pred  	%p4, %p2, %p3;
	mov.u32 	%r178, %r179;
	mov.u16 	%rs178, %rs4;
	@%p4 bra 	$L__BB0_3;
$L__BB0_4:
	cvt.u32.u16 	%r74, %rs218;
	mov.b32 	%r75, 1;
	shl.b32 	%r76, %r75, %r179;
	setp.eq.s32 	%p5, %r76, %r74;
	setp.ne.s32 	%p6, %r179, 0;
	and.pred  	%p7, %p6, %p5;
	@%p7 bra 	$L__BB0_123;
	mov.u16 	%rs185, %rs218;
	mov.u64 	%rd37, %rd3;
$L__BB0_6:
	setp.eq.s64 	%p8, %rd37, %rd1;
	@%p8 bra 	$L__BB0_12;
	cvt.u32.u64 	%r78, %rd37;
	shl.b32 	%r79, %r78, 1;
	mov.u32 	%r80, _ZZ11cell_solverP5boardE5board;
	add.s32 	%r81, %r80, %r79;
	ld.shared.u16 	%rs6, [%r81];
	and.b16  	%rs121, %rs6, 1;
	setp.eq.b16 	%p9, %rs121, 1;
	mov.b32 	%r181, 0;
	@%p9 bra 	$L__BB0_10;
	mov.b32 	%r180, 0;
	mov.u16 	%rs180, %rs6;
$L__BB0_9:
	shr.u16 	%rs8, %rs180, 1;
	add.s32 	%r181, %r180, 1;
	and.b16  	%rs122, %rs180, 2;
	setp.eq.s16 	%p10, %rs122, 0;
	setp.lt.u32 	%p11, %r180, 15;
	and.pred  	%p12, %p10, %p11;
	mov.u32 	%r180, %r181;
	mov.u16 	%rs180, %rs8;
	@%p12 bra 	$L__BB0_9;
$L__BB0_10:
	cvt.u32.u16 	%r83, %rs6;
	mov.b32 	%r84, 1;
	shl.b32 	%r85, %r84, %r181;
	setp.ne.s32 	%p13, %r85, %r83;
	setp.eq.s32 	%p14, %r181, 0;
	or.pred  	%p15, %p14, %p13;
	@%p15 bra 	$L__BB0_12;
	not.b16 	%rs123, %rs6;
	and.b16  	%rs185, %rs185, %rs123;
	st.shared.u16 	[%r1], %rs185;
$L__BB0_12:
	add.s64 	%rd37, %rd37, 9;
	setp.lt.u64 	%p16, %rd37, %rd4;
	@%p16 bra 	$L__BB0_6;
	setp.eq.s16 	%p17, %rs1, 0;
	@%p17 bra 	$L__BB0_19;
	ld.shared.u16 	%rs11, [%r2];
	and.b16  	%rs124, %rs11, 1;
	setp.eq.b16 	%p18, %rs124, 1;
	mov.b32 	%r183, 0;
	@%p18 bra 	$L__BB0_17;
	mov.b32 	%r182, 0;
	mov.u16 	%rs182, %rs11;
$L__BB0_16:
	shr.u16 	%rs13, %rs182, 1;
	add.s32 	%r183, %r182, 1;
	and.b16  	%rs125, %rs182, 2;
	setp.eq.s16 	%p19, %rs125, 0;
	setp.lt.u32 	%p20, %r182, 15;
	and.pred  	%p21, %p19, %p20;
	mov.u32 	%r182, %r183;
	mov.u16 	%rs182, %rs13;
	@%p21 bra 	$L__BB0_16;
$L__BB0_17:
	cvt.u32.u16 	%r88, %rs11;
	mov.b32 	%r89, 1;
	shl.b32 	%r90, %r89, %r183;
	setp.ne.s32 	%p22, %r90, %r88;
	setp.eq.s32 	%p23, %r183, 0;
	or.pred  	%p24, %p23, %p22;
	@%p24 bra 	$L__BB0_19;
	not.b16 	%rs126, %rs11;
	and.b16  	%rs185, %rs185, %rs126;
	st.shared.u16 	[%r1], %rs185;
$L__BB0_19:
	setp.eq.s64 	%p25, %rd6, %rd1;
	@%p25 bra 	$L__BB0_25;
	ld.shared.u16 	%rs16, [%r2+2];
	and.b16  	%rs127, %rs16, 1;
	setp.eq.b16 	%p26, %rs127, 1;
	mov.b32 	%r185, 0;
	@%p26 bra 	$L__BB0_23;
	mov.b32 	%r184, 0;
	mov.u16 	%rs184, %rs16;
$L__BB0_22:
	shr.u16 	%rs18, %rs184, 1;
	add.s32 	%r185, %r184, 1;
	and.b16  	%rs128, %rs184, 2;
	setp.eq.s16 	%p27, %rs128, 0;
	setp.lt.u32 	%p28, %r184, 15;
	and.pred  	%p29, %p27, %p28;
	mov.u32 	%r184, %r185;
	mov.u16 	%rs184, %rs18;
	@%p29 bra 	$L__BB0_22;
$L__BB0_23:
	cvt.u32.u16 	%r93, %rs16;
	mov.b32 	%r94, 1;
	shl.b32 	%r95, %r94, %r185;
	setp.ne.s32 	%p30, %r95, %r93;
	setp.eq.s32 	%p31, %r185, 0;
	or.pred  	%p32, %p31, %p30;
	@%p32 bra 	$L__BB0_25;
	not.b16 	%rs129, %rs16;
	and.b16  	%rs185, %rs185, %rs129;
	st.shared.u16 	[%r1], %rs185;
$L__BB0_25:
	setp.eq.s64 	%p33, %rd7, %rd1;
	@%p33 bra 	$L__BB0_31;
	ld.shared.u16 	%rs21, [%r2+4];
	and.b16  	%rs130, %rs21, 1;
	setp.eq.b16 	%p34, %rs130, 1;
	mov.b32 	%r187, 0;
	@%p34 bra 	$L__BB0_29;
	mov.b32 	%r186, 0;
	mov.u16 	%rs186, %rs21;
$L__BB0_28:
	shr.u16 	%rs23, %rs186, 1;
	add.s32 	%r187, %r186, 1;
	and.b16  	%rs131, %rs186, 2;
	setp.eq.s16 	%p35, %rs131, 0;
	setp.lt.u32 	%p36, %r186, 15;
	and.pred  	%p37, %p35, %p36;
	mov.u32 	%r186, %r187;
	mov.u16 	%rs186, %rs23;
	@%p37 bra 	$L__BB0_28;
$L__BB0_29:
	cvt.u32.u16 	%r98, %rs21;
	mov.b32 	%r99, 1;
	shl.b32 	%r100, %r99, %r187;
	setp.ne.s32 	%p38, %r100, %r98;
	setp.eq.s32 	%p39, %r187, 0;
	or.pred  	%p40, %p39, %p38;
	@%p40 bra 	$L__BB0_31;
	not.b16 	%rs132, %rs21;
	and.b16  	%rs185, %rs185, %rs132;
	st.shared.u16 	[%r1], %rs185;
$L__BB0_31:
	setp.eq.s64 	%p41, %rd8, %rd1;
	@%p41 bra 	$L__BB0_37;
	ld.shared.u16 	%rs26, [%r2+6];
	and.b16  	%rs133, %rs26, 1;
	setp.eq.b16 	%p42, %rs133, 1;
	mov.b32 	%r189, 0;
	@%p42 bra 	$L__BB0_35;
	mov.b32 	%r188, 0;
	mov.u16 	%rs188, %rs26;
$L__BB0_34:
	shr.u16 	%rs28, %rs188, 1;
	add.s32 	%r189, %r188, 1;
	and.b16  	%rs134, %rs188, 2;
	setp.eq.s16 	%p43, %rs134, 0;
	setp.lt.u32 	%p44, %r188, 15;
	and.pred  	%p45, %p43, %p44;
	mov.u32 	%r188, %r189;
	mov.u16 	%rs188, %rs28;
	@%p45 bra 	$L__BB0_34;
$L__BB0_35:
	cvt.u32.u16 	%r103, %rs26;
	mov.b32 	%r104, 1;
	shl.b32 	%r105, %r104, %r189;
	setp.ne.s32 	%p46, %r105, %r103;
	setp.eq.s32 	%p47, %r189, 0;
	or.pred  	%p48, %p47, %p46;
	@%p48 bra 	$L__BB0_37;
	not.b16 	%rs135, %rs26;
	and.b16  	%rs185, %rs185, %rs135;
	st.shared.u16 	[%r1], %rs185;
$L__BB0_37:
	setp.eq.s64 	%p49, %rd9, %rd1;
	@%p49 bra 	$L__BB0_43;
	ld.shared.u16 	%rs31, [%r2+8];
	and.b16  	%rs136, %rs31, 1;
	setp.eq.b16 	%p50, %rs136, 1;
	mov.b32 	%r191, 0;
	@%p50 bra 	$L__BB0_41;
	mov.b32 	%r190, 0;
	mov.u16 	%rs190, %rs31;
$L__BB0_40:
	shr.u16 	%rs33, %rs190, 1;
	add.s32 	%r191, %r190, 1;
	and.b16  	%rs137, %rs190, 2;
	setp.eq.s16 	%p51, %rs137, 0;
	setp.lt.u32 	%p52, %r190, 15;
	and.pred  	%p53, %p51, %p52;
	mov.u32 	%r190, %r191;
	mov.u16 	%rs190, %rs33;
	@%p53 bra 	$L__BB0_40;
$L__BB0_41:
	cvt.u32.u16 	%r108, %rs31;
	mov.b32 	%r109, 1;
	shl.b32 	%r110, %r109, %r191;
	setp.ne.s32 	%p54, %r110, %r108;
	setp.eq.s32 	%p55, %r191, 0;
	or.pred  	%p56, %p55, %p54;
	@%p56 bra 	$L__BB0_43;
	not.b16 	%rs138, %rs31;
	and.b16  	%rs185, %rs185, %rs138;
	st.shared.u16 	[%r1], %rs185;
$L__BB0_43:
	setp.eq.s64 	%p57, %rd10, %rd1;
	@%p57 bra 	$L__BB0_49;
	ld.shared.u16 	%rs36, [%r2+10];
	and.b16  	%rs139, %rs36, 1;
	setp.eq.b16 	%p58, %rs139, 1;
	mov.b32 	%r193, 0;
	@%p58 bra 	$L__BB0_47;
	mov.b32 	%r192, 0;
	mov.u16 	%rs192, %rs36;
$L__BB0_46:
	shr.u16 	%rs38, %rs192, 1;
	add.s32 	%r193, %r192, 1;
	and.b16  	%rs140, %rs192, 2;
	setp.eq.s16 	%p59, %rs140, 0;
	setp.lt.u32 	%p60, %r192, 15;
	and.pred  	%p61, %p59, %p60;
	mov.u32 	%r192, %r193;
	mov.u16 	%rs192, %rs38;
	@%p61 bra 	$L__BB0_46;
$L__BB0_47:
	cvt.u32.u16 	%r113, %rs36;
	mov.b32 	%r114, 1;
	shl.b32 	%r115, %r114, %r193;
	setp.ne.s32 	%p62, %r115, %r113;
	setp.eq.s32 	%p63, %r193, 0;
	or.pred  	%p64, %p63, %p62;
	@%p64 bra 	$L__BB0_49;
	not.b16 	%rs141, %rs36;
	and.b16  	%rs185, %rs185, %rs141;
	st.shared.u16 	[%r1], %rs185;
$L__BB0_49:
	setp.eq.s64 	%p65, %rd11, %rd1;
	@%p65 bra 	$L__BB0_55;
	ld.shared.u16 	%rs41, [%r2+12];
	and.b16  	%rs142, %rs41, 1;
	setp.eq.b16 	%p66, %rs142, 1;
	mov.b32 	%r195, 0;
	@%p66 bra 	$L__BB0_53;
	mov.b32 	%r194, 0;
	mov.u16 	%rs194, %rs41;
$L__BB0_52:
	shr.u16 	%rs43, %rs194, 1;
	add.s32 	%r195, %r194, 1;
	and.b16  	%rs143, %rs194, 2;
	setp.eq.s16 	%p67, %rs143, 0;
	setp.lt.u32 	%p68, %r194, 15;
	and.pred  	%p69, %p67, %p68;
	mov.u32 	%r194, %r195;
	mov.u16 	%rs194, %rs43;
	@%p69 bra 	$L__BB0_52;
$L__BB0_53:
	cvt.u32.u16 	%r118, %rs41;
	mov.b32 	%r119, 1;
	shl.b32 	%r120, %r119, %r195;
	setp.ne.s32 	%p70, %r120, %r118;
	setp.eq.s32 	%p71, %r195, 0;
	or.pred  	%p72, %p71, %p70;
	@%p72 bra 	$L__BB0_55;
	not.b16 	%rs144, %rs41;
	and.b16  	%rs185, %rs185, %rs144;
	st.shared.u16 	[%r1], %rs185;
$L__BB0_55:
	setp.eq.s64 	%p73, %rd12, %rd1;
	@%p73 bra 	$L__BB0_61;
	ld.shared.u16 	%rs46, [%r2+14];
	and.b16  	%rs145, %rs46, 1;
	setp.eq.b16 	%p74, %rs145, 1;
	mov.b32 	%r197, 0;
	@%p74 bra 	$L__BB0_59;
	mov.b32 	%r196, 0;
	mov.u16 	%rs196, %rs46;
$L__BB0_58:
	shr.u16 	%rs48, %rs196, 1;
	add.s32 	%r197, %r196, 1;
	and.b16  	%rs146, %rs196, 2;
	setp.eq.s16 	%p75, %rs146, 0;
	setp.lt.u32 	%p76, %r196, 15;
	and.pred  	%p77, %p75, %p76;
	mov.u32 	%r196, %r197;
	mov.u16 	%rs196, %rs48;
	@%p77 bra 	$L__BB0_58;
$L__BB0_59:
	cvt.u32.u16 	%r123, %rs46;
	mov.b32 	%r124, 1;
	shl.b32 	%r125, %r124, %r197;
	setp.ne.s32 	%p78, %r125, %r123;
	setp.eq.s32 	%p79, %r197, 0;
	or.pred  	%p80, %p79, %p78;
	@%p80 bra 	$L__BB0_61;
	not.b16 	%rs147, %rs46;
	and.b16  	%rs185, %rs185, %rs147;
	st.shared.u16 	[%r1], %rs185;
$L__BB0_61:
	setp.eq.s64 	%p81, %rd13, %rd1;
	@%p81 bra 	$L__BB0_67;
	ld.shared.u16 	%rs51, [%r2+16];
	and.b16  	%rs148, %rs51, 1;
	setp.eq.b16 	%p82, %rs148, 1;
	mov.b32 	%r199, 0;
	@%p82 bra 	$L__BB0_65;
	mov.b32 	%r198, 0;
	mov.u16 	%rs198, %rs51;
$L__BB0_64:
	shr.u16 	%rs53, %rs198, 1;
	add.s32 	%r199, %r198, 1;
	and.b16  	%rs149, %rs198, 2;
	setp.eq.s16 	%p83, %rs149, 0;
	setp.lt.u32 	%p84, %r198, 15;
	and.pred  	%p85, %p83, %p84;
	mov.u32 	%r198, %r199;
	mov.u16 	%rs198, %rs53;
	@%p85 bra 	$L__BB0_64;
$L__BB0_65:
	cvt.u32.u16 	%r128, %rs51;
	mov.b32 	%r129, 1;
	shl.b32 	%r130, %r129, %r199;
	setp.ne.s32 	%p86, %r130, %r128;
	setp.eq.s32 	%p87, %r199, 0;
	or.pred  	%p88, %p87, %p86;
	@%p88 bra 	$L__BB0_67;
	not.b16 	%rs150, %rs51;
	and.b16  	%rs185, %rs185, %rs150;
	st.shared.u16 	[%r1], %rs185;
$L__BB0_67:
	setp.eq.s64 	%p89, %rd5, %rd1;
	@%p89 bra 	$L__BB0_73;
	ld.shared.u16 	%rs56, [%r3];
	and.b16  	%rs151, %rs56, 1;
	setp.eq.b16 	%p90, %rs151, 1;
	mov.b32 	%r201, 0;
	@%p90 bra 	$L__BB0_71;
	mov.b32 	%r200, 0;
	mov.u16 	%rs200, %rs56;
$L__BB0_70:
	shr.u16 	%rs58, %rs200, 1;
	add.s32 	%r201, %r200, 1;
	and.b16  	%rs152, %rs200, 2;
	setp.eq.s16 	%p91, %rs152, 0;
	setp.lt.u32 	%p92, %r200, 15;
	and.pred  	%p93, %p91, %p92;
	mov.u32 	%r200, %r201;
	mov.u16 	%rs200, %rs58;
	@%p93 bra 	$L__BB0_70;
$L__BB0_71:
	cvt.u32.u16 	%r133, %rs56;
	mov.b32 	%r134, 1;
	shl.b32 	%r135, %r134, %r201;
	setp.ne.s32 	%p94, %r135, %r133;
	setp.eq.s32 	%p95, %r201, 0;
	or.pred  	%p96, %p95, %p94;
	@%p96 bra 	$L__BB0_73;
	not.b16 	%rs153, %rs56;
	and.b16  	%rs185, %rs185, %rs153;
	st.shared.u16 	[%r1], %rs185;
$L__BB0_73:
	add.s64 	%rd33, %rd5, 1;
	setp.eq.s64 	%p97, %rd33, %rd1;
	@%p97 bra 	$L__BB0_79;
	ld.shared.u16 	%rs61, [%r3+2];
	and.b16  	%rs154, %rs61, 1;
	setp.eq.b16 	%p98, %rs154, 1;
	mov.b32 	%r203, 0;
	@%p98 bra 	$L__BB0_77;
	mov.b32 	%r202, 0;
	mov.u16 	%rs202, %rs61;
$L__BB0_76:
	shr.u16 	%rs63, %rs202, 1;
	add.s32 	%r203, %r202, 1;
	and.b16  	%rs155, %rs202, 2;
	setp.eq.s16 	%p99, %rs155, 0;
	setp.lt.u32 	%p100, %r202, 15;
	and.pred  	%p101, %p99, %p100;
	mov.u32 	%r202, %r203;
	mov.u16 	%rs202, %rs63;
	@%p101 bra 	$L__BB0_76;
$L__BB0_77:
	cvt.u32.u16 	%r138, %rs61;
	mov.b32 	%r139, 1;
	shl.b32 	%r140, %r139, %r203;
	setp.ne.s32 	%p102, %r140, %r138;
	setp.eq.s32 	%p103, %r203, 0;
	or.pred  	%p104, %p103, %p102;
	@%p104 bra 	$L__BB0_79;
	not.b16 	%rs156, %rs61;
	and.b16  	%rs185, %rs185, %rs156;
	st.shared.u16 	[%r1], %rs185;
$L__BB0_79:
	add.s64 	%rd34, %rd5, 2;
	setp.eq.s64 	%p105, %rd34, %rd1;
	@%p105 bra 	$L__BB0_85;
	ld.shared.u16 	%rs66, [%r3+4];
	and.b16  	%rs157, %rs66, 1;
	setp.eq.b16 	%p106, %rs157, 1;
	mov.b32 	%r205, 0;
	@%p106 bra 	$L__BB0_83;
	mov.b32 	%r204, 0;
	mov.u16 	%rs204, %rs66;
$L__BB0_82:
	shr.u16 	%rs68, %rs204, 1;
	add.s32 	%r205, %r204, 1;
	and.b16  	%rs158, %rs204, 2;
	setp.eq.s16 	%p107, %rs158, 0;
	setp.lt.u32 	%p108, %r204, 15;
	and.pred  	%p109, %p107, %p108;
	mov.u32 	%r204, %r205;
	mov.u16 	%rs204, %rs68;
	@%p109 bra 	$L__BB0_82;
$L__BB0_83:
	cvt.u32.u16 	%r143, %rs66;
	mov.b32 	%r144, 1;
	shl.b32 	%r145, %r144, %r205;
	setp.ne.s32 	%p110, %r145, %r143;
	setp.eq.s32 	%p111, %r205, 0;
	or.pred  	%p112, %p111, %p110;
	@%p112 bra 	$L__BB0_85;
	not.b16 	%rs159, %rs66;
	and.b16  	%rs185, %rs185, %rs159;
	st.shared.u16 	[%r1], %rs185;
$L__BB0_85:
	setp.eq.s64 	%p113, %rd14, %rd1;
	@%p113 bra 	$L__BB0_91;
	ld.shared.u16 	%rs71, [%r3+18];
	and.b16  	%rs160, %rs71, 1;
	setp.eq.b16 	%p114, %rs160, 1;
	mov.b32 	%r207, 0;
	@%p114 bra 	$L__BB0_89;
	mov.b32 	%r206, 0;
	mov.u16 	%rs206, %rs71;
$L__BB0_88:
	shr.u16 	%rs73, %rs206, 1;
	add.s32 	%r207, %r206, 1;
	and.b16  	%rs161, %rs206, 2;
	setp.eq.s16 	%p115, %rs161, 0;
	setp.lt.u32 	%p116, %r206, 15;
	and.pred  	%p117, %p115, %p116;
	mov.u32 	%r206, %r207;
	mov.u16 	%rs206, %rs73;
	@%p117 bra 	$L__BB0_88;
$L__BB0_89:
	cvt.u32.u16 	%r148, %rs71;
	mov.b32 	%r149, 1;
	shl.b32 	%r150, %r149, %r207;
	setp.ne.s32 	%p118, %r150, %r148;
	setp.eq.s32 	%p119, %r207, 0;
	or.pred  	%p120, %p119, %p118;
	@%p120 bra 	$L__BB0_91;
	not.b16 	%rs162, %rs71;
	and.b16  	%rs185, %rs185, %rs162;
	st.shared.u16 	[%r1], %rs185;
$L__BB0_91:
	setp.eq.s64 	%p121, %rd15, %rd1;
	@%p121 bra 	$L__BB0_97;
	ld.shared.u16 	%rs76, [%r3+20];
	and.b16  	%rs163, %rs76, 1;
	setp.eq.b16 	%p122, %rs163, 1;
	mov.b32 	%r209, 0;
	@%p122 bra 	$L__BB0_95;
	mov.b32 	%r208, 0;
	mov.u16 	%rs208, %rs76;
$L__BB0_94:
	shr.u16 	%rs78, %rs208, 1;
	add.s32 	%r209, %r208, 1;
	and.b16  	%rs164, %rs208, 2;
	setp.eq.s16 	%p123, %rs164, 0;
	setp.lt.u32 	%p124, %r208, 15;
	and.pred  	%p125, %p123, %p124;
	mov.u32 	%r208, %r209;
	mov.u16 	%rs208, %rs78;
	@%p125 bra 	$L__BB0_94;
$L__BB0_95:
	cvt.u32.u16 	%r153, %rs76;
	mov.b32 	%r154, 1;
	shl.b32 	%r155, %r154, %r209;
	setp.ne.s32 	%p126, %r155, %r153;
	setp.eq.s32 	%p127, %r209, 0;
	or.pred  	%p128, %p127, %p126;
	@%p128 bra 	$L__BB0_97;
	not.b16 	%rs165, %rs76;
	and.b16  	%rs185, %rs185, %rs165;
	st.shared.u16 	[%r1], %rs185;
$L__BB0_97:
	add.s64 	%rd35, %rd5, 11;
	setp.eq.s64 	%p129, %rd35, %rd1;
	@%p129 bra 	$L__BB0_103;
	ld.shared.u16 	%rs81, [%r3+22];
	and.b16  	%rs166, %rs81, 1;
	setp.eq.b16 	%p130, %rs166, 1;
	mov.b32 	%r211, 0;
	@%p130 bra 	$L__BB0_101;
	mov.b32 	%r210, 0;
	mov.u16 	%rs210, %rs81;
$L__BB0_100:
	shr.u16 	%rs83, %rs210, 1;
	add.s32 	%r211, %r210, 1;
	and.b16  	%rs167, %rs210, 2;
	setp.eq.s16 	%p131, %rs167, 0;
	setp.lt.u32 	%p132, %r210, 15;
	and.pred  	%p133, %p131, %p132;
	mov.u32 	%r210, %r211;
	mov.u16 	%rs210, %rs83;
	@%p133 bra 	$L__BB0_100;
$L__BB0_101:
	cvt.u32.u16 	%r158, %rs81;
	mov.b32 	%r159, 1;
	shl.b32 	%r160, %r159, %r211;
	setp.ne.s32 	%p134, %r160, %r158;
	setp.eq.s32 	%p135, %r211, 0;
	or.pred  	%p136, %p135, %p134;
	@%p136 bra 	$L__BB0_103;
	not.b16 	%rs168, %rs81;
	and.b16  	%rs185, %rs185, %rs168;
	st.shared.u16 	[%r1], %rs185;
$L__BB0_103:
	setp.eq.s64 	%p137, %rd16, %rd1;
	@%p137 bra 	$L__BB0_109;
	ld.shared.u16 	%rs86, [%r3+36];
	and.b16  	%rs169, %rs86, 1;
	setp.eq.b16 	%p138, %rs169, 1;
	mov.b32 	%r213, 0;
	@%p138 bra 	$L__BB0_107;
	mov.b32 	%r212, 0;
	mov.u16 	%rs212, %rs86;
$L__BB0_106:
	shr.u16 	%rs88, %rs212, 1;
	add.s32 	%r213, %r212, 1;
	and.b16  	%rs170, %rs212, 2;
	setp.eq.s16 	%p139, %rs170, 0;
	setp.lt.u32 	%p140, %r212, 15;
	and.pred  	%p141, %p139, %p140;
	mov.u32 	%r212, %r213;
	mov.u16 	%rs212, %rs88;
	@%p141 bra 	$L__BB0_106;
$L__BB0_107:
	cvt.u32.u16 	%r163, %rs86;
	mov.b32 	%r164, 1;
	shl.b32 	%r165, %r164, %r213;
	setp.ne.s32 	%p142, %r165, %r163;
	setp.eq.s32 	%p143, %r213, 0;
	or.pred  	%p144, %p143, %p142;
	@%p144 bra 	$L__BB0_109;
	not.b16 	%rs171, %rs86;
	and.b16  	%rs185, %rs185, %rs171;
	st.shared.u16 	[%r1], %rs185;
$L__BB0_109:
	add.s64 	%rd36, %rd5, 19;
	setp.eq.s64 	%p145, %rd36, %rd1;
	@%p145 bra 	$L__BB0_115;
	ld.shared.u16 	%rs91, [%r3+38];
	and.b16  	%rs172, %rs91, 1;
	setp.eq.b16 	%p146, %rs172, 1;
	mov.b32 	%r215, 0;
	@%p146 bra 	$L__BB0_113;
	mov.b32 	%r214, 0;
	mov.u16 	%rs214, %rs91;
$L__BB0_112:
	shr.u16 	%rs93, %rs214, 1;
	add.s32 	%r215, %r214, 1;
	and.b16  	%rs173, %rs214, 2;
	setp.eq.s16 	%p147, %rs173, 0;
	setp.lt.u32 	%p148, %r214, 15;
	and.pred  	%p149, %p147, %p148;
	mov.u32 	%r214, %r215;
	mov.u16 	%rs214, %rs93;
	@%p149 bra 	$L__BB0_112;
$L__BB0_113:
	cvt.u32.u16 	%r168, %rs91;
	mov.b32 	%r169, 1;
	shl.b32 	%r170, %r169, %r215;
	setp.ne.s32 	%p150, %r170, %r168;
	setp.eq.s32 	%p151, %r215, 0;
	or.pred  	%p152, %p151, %p150;
	@%p152 bra 	$L__BB0_115;
	not.b16 	%rs174, %rs91;
	and.b16  	%rs185, %rs185, %rs174;
	st.shared.u16 	[%r1], %rs185;
$L__BB0_115:
	setp.eq.s64 	%p153, %rd17, %rd1;
	@%p153 bra 	$L__BB0_121;
	ld.shared.u16 	%rs96, [%r3+40];
	and.b16  	%rs175, %rs96, 1;
	setp.eq.b16 	%p154, %rs175, 1;
	mov.b32 	%r217, 0;
	@%p154 bra 	$L__BB0_119;
	mov.b32 	%r216, 0;
	mov.u16 	%rs216, %rs96;
$L__BB0_118:
	shr.u16 	%rs98, %rs216, 1;
	add.s32 	%r217, %r216, 1;
	and.b16  	%rs176, %rs216, 2;
	setp.eq.s16 	%p155, %rs176, 0;
	setp.lt.u32 	%p156, %r216, 15;
	and.pred  	%p157, %p155, %p156;
	mov.u32 	%r216, %r217;
	mov.u16 	%rs216, %rs98;
	@%p157 bra 	$L__BB0_118;
$L__BB0_119:
	cvt.u32.u16 	%r173, %rs96;
	mov.b32 	%r174, 1;
	shl.b32 	%r175, %r174, %r217;
	setp.ne.s32 	%p158, %r175, %r173;
	setp.eq.s32 	%p159, %r217, 0;
	or.pred  	%p160, %p159, %p158;
	@%p160 bra 	$L__BB0_121;
	not.b16 	%rs177, %rs96;
	and.b16  	%rs185, %rs185, %rs177;
	st.shared.u16 	[%r1], %rs185;
$L__BB0_121:
	setp.ne.s16 	%p161, %rs185, %rs218;
	selp.u32 	%r176, 1, 0, %p161;
	{ 
	.reg .pred 	%p1; 
	setp.ne.u32 	%p1, %r176, 0; 
	bar.red.popc.u32 	%r177, 0, %p1; 
	}
	setp.ne.s32 	%p162, %r177, 0;
	@%p162 bra 	$L__BB0_1;
	ld.shared.u16 	%rs218, [%r1];
$L__BB0_123:
	st.global.u16 	[%rd2], %rs218;
	ret;

}


// ===== COMPILED SASS (sm_100) =====

	.target	sm_100

	.elftype	@"ET_EXEC"


//--------------------- .note.nv.tkinfo           --------------------------
	.section	.note.nv.tkinfo,"",@"SHT_NOTE"
	.sectionflags	@"SHF_NOTE_NV_TKINFO"
	.tkinfo
        /*0018*/ 	.word	0x00000002
        /*0030*/ 	.string	""
        /*0030*/ 	.string	"ptxas"
        /*0030*/ 	.string	"Cuda compilation tools, release 13.0, V13.0.88"
        /*0030*/ 	.string	"Build cuda_13.0.r13.0/compiler.36424714_0"
        /*0030*/ 	.string	"-arch sm_100 -m 64 "



//--------------------- .note.nv.cuinfo           --------------------------
	.section	.note.nv.cuinfo,"",@"SHT_NOTE"
	.sectionflags	@"SHF_NOTE_NV_CUINFO"
        /*0018*/ 	.short	0x0002
        /*001a*/ 	.short	0x0064
        /*001c*/ 	.short	0x0082
	.zero		2


//--------------------- .nv.info                  --------------------------
	.section	.nv.info,"",@"SHT_CUDA_INFO"
	.align	4


	//----- nvinfo : EIATTR_REGCOUNT
	.align		4
        /*0000*/ 	.byte	0x04, 0x2f
        /*0002*/ 	.short	(.L_1 - .L_0)
	.align		4
.L_0:
        /*0004*/ 	.word	index@(_Z11cell_solverP5board)
        /*0008*/ 	.word	0x00000020


	//----- nvinfo : EIATTR_FRAME_SIZE
	.align		4
.L_1:
        /*000c*/ 	.byte	0x04, 0x11
        /*000e*/ 	.short	(.L_3 - .L_2)
	.align		4
.L_2:
        /*0010*/ 	.word	index@(_Z11cell_solverP5board)
        /*0014*/ 	.word	0x00000000


	//----- nvinfo : EIATTR_MIN_STACK_SIZE
	.align		4
.L_3:
        /*0018*/ 	.byte	0x04, 0x12
        /*001a*/ 	.short	(.L_5 - .L_4)
	.align		4
.L_4:
        /*001c*/ 	.word	index@(_Z11cell_solverP5board)
        /*0020*/ 	.word	0x00000000
.L_5:


//--------------------- .nv.compat                --------------------------
	.section	.nv.compat,"",@"SHT_CUDA_COMPAT_INFO"
	.align	4
        /*0000*/ 	.byte	0x02, 0x09, 0x00, 0x00, 0x02, 0x02, 0x01, 0x00, 0x02, 0x05, 0x05, 0x00, 0x03, 0x07, 0x01, 0x01
        /*0010*/ 	.byte	0x02, 0x03, 0x00, 0x00, 0x02, 0x06, 0x01, 0x00, 0x04, 0x0b, 0x08, 0x00, 0x09, 0x00, 0x00, 0x00
        /*0020*/ 	.byte	0x00, 0x00, 0x00, 0x00


//--------------------- .nv.info._Z11cell_solverP5board --------------------------
	.section	.nv.info._Z11cell_solverP5board,"",@"SHT_CUDA_INFO"
	.sectionflags	@""
	.align	4


	//----- nvinfo : EIATTR_CUDA_API_VERSION
	.align		4
        /*0000*/ 	.byte	0x04, 0x37
        /*0002*/ 	.short	(.L_7 - .L_6)
.L_6:
        /*0004*/ 	.word	0x00000082


	//----- nvinfo : EIATTR_KPARAM_INFO
	.align		4
.L_7:
        /*0008*/ 	.byte	0x04, 0x17
        /*000a*/ 	.short	(.L_9 - .L_8)
.L_8:
        /*000c*/ 	.word	0x00000000
        /*0010*/ 	.short	0x0000
        /*0012*/ 	.short	0x0000
        /*0014*/ 	.byte	0x00, 0xf5, 0x21, 0x00


	//----- nvinfo : EIATTR_SPARSE_MMA_MASK
	.align		4
.L_9:
        /*0018*/ 	.byte	0x03, 0x50
        /*001a*/ 	.short	0x0000


	//----- nvinfo : EIATTR_MAXREG_COUNT
	.align		4
        /*001c*/ 	.byte	0x03, 0x1b
        /*001e*/ 	.short	0x00ff


	//----- nvinfo : EIATTR_NUM_BARRIERS
	.align		4
        /*0020*/ 	.byte	0x02, 0x4c
        /*0022*/ 	.byte	0x01
	.zero		1


	//----- nvinfo : EIATTR_MERCURY_ISA_VERSION
	.align		4
        /*0024*/ 	.byte	0x03, 0x5f
        /*0026*/ 	.short	0x0101


	//----- nvinfo : EIATTR_VRC_CTA_INIT_COUNT
	.align		4
        /*0028*/ 	.byte	0x02, 0x4a
	.zero		1
	.zero		1


	//----- nvinfo : EIATTR_EXIT_INSTR_OFFSETS
	.align		4
        /*002c*/ 	.byte	0x04, 0x1c
        /*002e*/ 	.short	(.L_11 - .L_10)


	//   ....[0]....
.L_10:
        /*0030*/ 	.word	0x00002c50


	//----- nvinfo : EIATTR_CRS_STACK_SIZE
	.align		4
.L_11:
        /*0034*/ 	.byte	0x04, 0x1e
        /*0036*/ 	.short	(.L_13 - .L_12)
.L_12:
        /*0038*/ 	.word	0x00000000


	//----- nvinfo : EIATTR_CBANK_PARAM_SIZE
	.align		4
.L_13:
        /*003c*/ 	.byte	0x03, 0x19
        /*003e*/ 	.short	0x0008


	//----- nvinfo : EIATTR_PARAM_CBANK
	.align		4
        /*0040*/ 	.byte	0x04, 0x0a
        /*0042*/ 	.short	(.L_15 - .L_14)
	.align		4
.L_14:
        /*0044*/ 	.word	index@(.nv.constant0._Z11cell_solverP5board)
        /*0048*/ 	.short	0x0380
        /*004a*/ 	.short	0x0008


	//----- nvinfo : EIATTR_SW_WAR
	.align		4
.L_15:
        /*004c*/ 	.byte	0x04, 0x36
        /*004e*/ 	.short	(.L_17 - .L_16)
.L_16:
        /*0050*/ 	.word	0x00000008
.L_17:


//--------------------- .nv.callgraph             --------------------------
	.section	.nv.callgraph,"",@"SHT_CUDA_CALLGRAPH"
	.align	4
	.sectionentsize	8
	.align		4
        /*0000*/ 	.word	0x00000000
	.align		4
        /*0004*/ 	.word	0xffffffff
	.align		4
        /*0008*/ 	.word	0x00000000
	.align		4
        /*000c*/ 	.word	0xfffffffe
	.align		4
        /*0010*/ 	.word	0x00000000
	.align		4
        /*0014*/ 	.word	0xfffffffd
	.align		4
        /*0018*/ 	.word	0x00000000
	.align		4
        /*001c*/ 	.word	0xfffffffc


//--------------------- .text._Z11cell_solverP5board --------------------------
	.section	.text._Z11cell_solverP5board,"ax",@progbits
	.align	128
        .global         _Z11cell_solverP5board
        .type           _Z11cell_solverP5board,@function
        .size           _Z11cell_solverP5board,(.L_x_103 - _Z11cell_solverP5board)
        .other          _Z11cell_solverP5board,@"STO_CUDA_ENTRY STV_DEFAULT"
_Z11cell_solverP5board:
.text._Z11cell_solverP5board:
[----:B------:R-:W-:Y:S01]  /*0000*/  LDC R1, c[0x0][0x37c] ;  /* 0x0000df00ff017b82 */ /* 0x000fe20000000800 */
[----:B------:R-:W0:Y:S07]  /*0010*/  S2R R5, SR_CTAID.X ;  /* 0x0000000000057919 */ /* 0x000e2e0000002500 */
[----:B------:R-:W0:Y:S01]  /*0020*/  LDC.64 R2, c[0x0][0x380] ;  /* 0x0000e000ff027b82 */ /* 0x000e220000000a00 */
[----:B------:R-:W1:Y:S01]  /*0030*/  LDCU.64 UR6, c[0x0][0x358] ;  /* 0x00006b00ff0677ac */ /* 0x000e620008000a00 */
[----:B------:R-:W2:Y:S01]  /*0040*/  S2R R9, SR_TID.X ;  /* 0x0000000000097919 */ /* 0x000ea20000002100 */
[----:B0-----:R-:W-:-:S04]  /*0050*/  IMAD.WIDE.U32 R2, R5, 0xa2, R2 ;  /* 0x000000a205027825 */ /* 0x001fc800078e0002 */
[----:B--2---:R-:W-:-:S05]  /*0060*/  IMAD.WIDE.U32 R2, R9, 0x2, R2 ;  /* 0x0000000209027825 */ /* 0x004fca00078e0002 */
[----:B-1----:R-:W2:Y:S01]  /*0070*/  LDG.E.U16 R13, desc[UR6][R2.64] ;  /* 0x00000006020d7981 */ /* 0x002ea2000c1e1500 */
[----:B------:R-:W-:Y:S01]  /*0080*/  LOP3.LUT R5, R9, 0xffff, RZ, 0xc0, !PT ;  /* 0x0000ffff09057812 */ /* 0x000fe200078ec0ff */
[----:B------:R-:W0:Y:S01]  /*0090*/  S2UR UR5, SR_CgaCtaId ;  /* 0x00000000000579c3 */ /* 0x000e220000008800 */
[----:B------:R-:W-:Y:S01]  /*00a0*/  UMOV UR4, 0x400 ;  /* 0x0000040000047882 */ /* 0x000fe20000000000 */
[----:B------:R-:W-:Y:S02]  /*00b0*/  BSSY.RECONVERGENT B0, `(.L_x_0) ;  /* 0x00002b8000007945 */ /* 0x000fe40003800200 */
[----:B------:R-:W-:-:S05]  /*00c0*/  IMAD R0, R5, 0x97c, RZ ;  /* 0x0000097c05007824 */ /* 0x000fca00078e02ff */
[----:B------:R-:W-:-:S04]  /*00d0*/  SHF.R.U32.HI R0, RZ, 0x10, R0 ;  /* 0x00000010ff007819 */ /* 0x000fc80000011600 */
[----:B------:R-:W-:-:S05]  /*00e0*/  PRMT R0, R0, 0x9910, RZ ;  /* 0x0000991000007816 */ /* 0x000fca00000000ff */
[----:B------:R-:W-:-:S04]  /*00f0*/  IMAD R0, R0, 0x1b, RZ ;  /* 0x0000001b00007824 */ /* 0x000fc800078e02ff */
[----:B------:R-:W-:Y:S01]  /*0100*/  IMAD.MOV R0, RZ, RZ, -R0 ;  /* 0x000000ffff007224 */ /* 0x000fe200078e0a00 */
[----:B0-----:R-:W-:-:S04]  /*0110*/  ULEA UR4, UR5, UR4, 0x18 ;  /* 0x0000000405047291 */ /* 0x001fc8000f8ec0ff */
[----:B------:R-:W-:-:S05]  /*0120*/  PRMT R0, R0, 0x7710, RZ ;  /* 0x0000771000007816 */ /* 0x000fca00000000ff */
[----:B------:R-:W-:-:S05]  /*0130*/  IMAD.IADD R0, R0, 0x1, R9 ;  /* 0x0000000100007824 */ /* 0x000fca00078e0209 */
[----:B------:R-:W-:-:S05]  /*0140*/  PRMT R4, R0, 0x9910, RZ ;  /* 0x0000991000047816 */ /* 0x000fca00000000ff */
[----:B------:R-:W-:-:S05]  /*0150*/  IMAD R4, R4, 0x1d, RZ ;  /* 0x0000001d04047824 */ /* 0x000fca00078e02ff */
[----:B------:R-:W-:-:S04]  /*0160*/  LOP3.LUT R4, R4, 0xffff, RZ, 0xc0, !PT ;  /* 0x0000ffff04047812 */ /* 0x000fc800078ec0ff */
[----:B------:R-:W-:-:S04]  /*0170*/  SHF.R.U32.HI R4, RZ, 0x8, R4 ;  /* 0x00000008ff047819 */ /* 0x000fc80000011604 */
[----:B------:R-:W-:Y:S01]  /*0180*/  PRMT R6, R4, 0x9910, RZ ;  /* 0x0000991004067816 */ /* 0x000fe200000000ff */
[----:B------:R-:W-:-:S04]  /*0190*/  IMAD R4, R5, 0x1c72, RZ ;  /* 0x00001c7205047824 */ /* 0x000fc800078e02ff */
[----:B------:R-:W-:Y:S01]  /*01a0*/  IMAD R5, R6, 0x9, RZ ;  /* 0x0000000906057824 */ /* 0x000fe200078e02ff */
[----:B------:R-:W-:-:S03]  /*01b0*/  SHF.R.U32.HI R4, RZ, 0x10, R4 ;  /* 0x00000010ff047819 */ /* 0x000fc60000011604 */
[----:B------:R-:W-:Y:S01]  /*01c0*/  IMAD.MOV R7, RZ, RZ, -R5 ;  /* 0x000000ffff077224 */ /* 0x000fe200078e0a05 */
[----:B------:R-:W-:-:S04]  /*01d0*/  PRMT R5, R4, 0x9910, RZ ;  /* 0x0000991004057816 */ /* 0x000fc800000000ff */
[----:B------:R-:W-:Y:S01]  /*01e0*/  PRMT R7, R7, 0x7710, RZ ;  /* 0x0000771007077816 */ /* 0x000fe200000000ff */
[----:B------:R-:W-:-:S04]  /*01f0*/  IMAD R5, R5, 0x9, RZ ;  /* 0x0000000905057824 */ /* 0x000fc800078e02ff */
[----:B------:R-:W-:Y:S02]  /*0200*/  IMAD.IADD R4, R0, 0x1, R7 ;  /* 0x0000000100047824 */ /* 0x000fe400078e0207 */
[----:B------:R-:W-:-:S03]  /*0210*/  IMAD.MOV R5, RZ, RZ, -R5 ;  /* 0x000000ffff057224 */ /* 0x000fc600078e0a05 */
[----:B------:R-:W-:Y:S02]  /*0220*/  LOP3.LUT R6, R4, 0xff, RZ, 0xc0, !PT ;  /* 0x000000ff04067812 */ /* 0x000fe400078ec0ff */
[----:B------:R-:W-:-:S03]  /*0230*/  PRMT R8, R5, 0x7710, RZ ;  /* 0x0000771005087816 */ /* 0x000fc600000000ff */
[----:B------:R-:W-:Y:S02]  /*0240*/  IMAD R6, R6, 0x56, RZ ;  /* 0x0000005606067824 */ /* 0x000fe400078e02ff */
[----:B------:R-:W-:-:S03]  /*0250*/  IMAD.IADD R8, R8, 0x1, R9 ;  /* 0x0000000108087824 */ /* 0x000fc600078e0209 */
[----:B------:R-:W-:Y:S02]  /*0260*/  SHF.R.U32.HI R6, RZ, 0x8, R6 ;  /* 0x00000008ff067819 */ /* 0x000fe40000011606 */
[----:B------:R-:W-:Y:S02]  /*0270*/  LOP3.LUT R7, R8, 0xffff, RZ, 0xc0, !PT ;  /* 0x0000ffff08077812 */ /* 0x000fe400078ec0ff */
[----:B------:R-:W-:Y:S02]  /*0280*/  PRMT R5, R6, 0x9910, RZ ;  /* 0x0000991006057816 */ /* 0x000fe400000000ff */
[----:B------:R-:W-:-:S03]  /*0290*/  IADD3 R11, P2, PT, R9, -R7, RZ ;  /* 0x80000007090b7210 */ /* 0x000fc60007f5e0ff */
[----:B------:R-:W-:Y:S01]  /*02a0*/  IMAD R5, R5, 0x3, RZ ;  /* 0x0000000305057824 */ /* 0x000fe200078e02ff */
[C---:B------:R-:W-:Y:S01]  /*02b0*/  IADD3 R6, P1, PT, R11.reuse, 0x2, RZ ;  /* 0x000000020b067810 */ /* 0x040fe20007f3e0ff */
[----:B------:R-:W-:Y:S01]  /*02c0*/  IMAD.X R14, RZ, RZ, -0x1, P2 ;  /* 0xffffffffff0e7424 */ /* 0x000fe200010e06ff */
[C---:B------:R-:W-:Y:S01]  /*02d0*/  IADD3 R10, P3, PT, R11.reuse, 0x1, RZ ;  /* 0x000000010b0a7810 */ /* 0x040fe20007f7e0ff */
[----:B------:R-:W-:Y:S01]  /*02e0*/  IMAD.MOV R5, RZ, RZ, -R5 ;  /* 0x000000ffff057224 */ /* 0x000fe200078e0a05 */
[-C--:B------:R-:W-:Y:S01]  /*02f0*/  ISETP.NE.U32.AND P5, PT, R6, R9.reuse, PT ;  /* 0x000000090600720c */ /* 0x080fe20003fa5070 */
[--C-:B------:R-:W-:Y:S01]  /*0300*/  IMAD.X R22, RZ, RZ, R14.reuse, P1 ;  /* 0x000000ffff167224 */ /* 0x100fe200008e060e */
[----:B------:R-:W-:Y:S01]  /*0310*/  IADD3 R6, P2, PT, R11, 0x4, RZ ;  /* 0x000000040b067810 */ /* 0x000fe20007f5e0ff */
[--C-:B------:R-:W-:Y:S01]  /*0320*/  IMAD.X R21, RZ, RZ, R14.reuse, P3 ;  /* 0x000000ffff157224 */ /* 0x100fe200018e060e */
[----:B------:R-:W-:Y:S02]  /*0330*/  PRMT R5, R5, 0x7710, RZ ;  /* 0x0000771005057816 */ /* 0x000fe400000000ff */
[-C--:B------:R-:W-:Y:S01]  /*0340*/  ISETP.NE.U32.AND P6, PT, R10, R9.reuse, PT ;  /* 0x000000090a00720c */ /* 0x080fe20003fc5070 */
[----:B------:R-:W-:Y:S01]  /*0350*/  IMAD.X R27, RZ, RZ, R14, P2 ;  /* 0x000000ffff1b7224 */ /* 0x000fe200010e060e */
[----:B------:R-:W-:Y:S01]  /*0360*/  IADD3 R10, P0, PT, R11, 0x3, RZ ;  /* 0x000000030b0a7810 */ /* 0x000fe20007f1e0ff */
[----:B------:R-:W-:Y:S01]  /*0370*/  IMAD.IADD R5, R4, 0x1, R5 ;  /* 0x0000000104057824 */ /* 0x000fe200078e0205 */
[----:B------:R-:W-:-:S02]  /*0380*/  ISETP.NE.U32.AND P3, PT, R6, R9, PT ;  /* 0x000000090600720c */ /* 0x000fc40003f65070 */
[----:B------:R-:W-:Y:S01]  /*0390*/  LOP3.LUT R6, R0, 0xffff, RZ, 0xc0, !PT ;  /* 0x0000ffff00067812 */ /* 0x000fe200078ec0ff */
[--C-:B------:R-:W-:Y:S01]  /*03a0*/  IMAD.X R24, RZ, RZ, R14.reuse, P0 ;  /* 0x000000ffff187224 */ /* 0x100fe200000e060e */
[----:B------:R-:W-:Y:S02]  /*03b0*/  LOP3.LUT R5, R5, 0xff, RZ, 0xc0, !PT ;  /* 0x000000ff05057812 */ /* 0x000fe400078ec0ff */
[C---:B------:R-:W-:Y:S02]  /*03c0*/  IADD3 R28, P2, PT, R11.reuse, 0x6, RZ ;  /* 0x000000060b1c7810 */ /* 0x040fe40007f5e0ff */
[----:B------:R-:W-:Y:S02]  /*03d0*/  IADD3 R6, P0, PT, R6, R5, RZ ;  /* 0x0000000506067210 */ /* 0x000fe40007f1e0ff */
[----:B------:R-:W-:Y:S01]  /*03e0*/  LOP3.LUT R4, R4, 0xff, RZ, 0xc0, !PT ;  /* 0x000000ff04047812 */ /* 0x000fe200078ec0ff */
[----:B------:R-:W-:Y:S01]  /*03f0*/  IMAD.X R20, RZ, RZ, R14, P2 ;  /* 0x000000ffff147224 */ /* 0x000fe200010e060e */
[----:B------:R-:W-:Y:S01]  /*0400*/  IADD3 R0, P1, PT, R11, 0x5, RZ ;  /* 0x000000050b007810 */ /* 0x000fe20007f3e0ff */
[----:B------:R-:W-:Y:S01]  /*0410*/  IMAD.X R5, RZ, RZ, RZ, P0 ;  /* 0x000000ffff057224 */ /* 0x000fe200000e06ff */
[----:B------:R-:W-:-:S02]  /*0420*/  IADD3 R6, P0, P2, -R6, R9, R4 ;  /* 0x0000000906067210 */ /* 0x000fc40007a1e104 */
[-C--:B------:R-:W-:Y:S01]  /*0430*/  ISETP.NE.U32.AND P4, PT, R10, R9.reuse, PT ;  /* 0x000000090a00720c */ /* 0x080fe20003f85070 */
[--C-:B------:R-:W-:Y:S01]  /*0440*/  IMAD.X R19, RZ, RZ, R14.reuse, P1 ;  /* 0x000000ffff137224 */ /* 0x100fe200008e060e */
[----:B------:R-:W-:Y:S02]  /*0450*/  IADD3 R16, P1, PT, R11, 0x7, RZ ;  /* 0x000000070b107810 */ /* 0x000fe40007f3e0ff */
[----:B------:R-:W-:Y:S02]  /*0460*/  IADD3.X R5, PT, PT, ~R5, RZ, RZ, P0, P2 ;  /* 0x000000ff05057210 */ /* 0x000fe400007e45ff */
[C---:B------:R-:W-:Y:S01]  /*0470*/  IADD3 R10, P0, PT, R6.reuse, 0x14, RZ ;  /* 0x00000014060a7810 */ /* 0x040fe20007f1e0ff */
[--C-:B------:R-:W-:Y:S01]  /*0480*/  IMAD.X R18, RZ, RZ, R14.reuse, P1 ;  /* 0x000000ffff127224 */ /* 0x100fe200008e060e */
[----:B------:R-:W-:Y:S02]  /*0490*/  IADD3 R12, P1, PT, R11, 0x8, RZ ;  /* 0x000000080b0c7810 */ /* 0x000fe40007f3e0ff */
[C---:B------:R-:W-:Y:S01]  /*04a0*/  IADD3 RZ, P2, PT, R6.reuse, 0x9, RZ ;  /* 0x0000000906ff7810 */ /* 0x040fe20007f5e0ff */
[--C-:B------:R-:W-:Y:S01]  /*04b0*/  IMAD.X R26, RZ, RZ, R5.reuse, P0 ;  /* 0x000000ffff1a7224 */ /* 0x100fe200000e0605 */
[C---:B------:R-:W-:Y:S01]  /*04c0*/  IADD3 RZ, P0, PT, R6.reuse, 0x12, RZ ;  /* 0x0000001206ff7810 */ /* 0x040fe20007f1e0ff */
[----:B------:R-:W-:Y:S01]  /*04d0*/  IMAD.X R14, RZ, RZ, R14, P1 ;  /* 0x000000ffff0e7224 */ /* 0x000fe200008e060e */
[----:B------:R-:W-:Y:S01]  /*04e0*/  IADD3 RZ, P1, PT, R6, 0xa, RZ ;  /* 0x0000000a06ff7810 */ /* 0x000fe20007f3e0ff */
[--C-:B------:R-:W-:Y:S01]  /*04f0*/  IMAD.X R15, RZ, RZ, R5.reuse, P2 ;  /* 0x000000ffff0f7224 */ /* 0x100fe200010e0605 */
[----:B------:R-:W-:Y:S01]  /*0500*/  ISETP.NE.AND.EX P6, PT, R21, RZ, PT, P6 ;  /* 0x000000ff1500720c */ /* 0x000fe20003fc5360 */
[--C-:B------:R-:W-:Y:S01]  /*0510*/  IMAD.X R25, RZ, RZ, R5.reuse, P0 ;  /* 0x000000ffff197224 */ /* 0x100fe200000e0605 */
[----:B------:R-:W-:Y:S01]  /*0520*/  IADD3 R4, P0, PT, R7, 0x51, RZ ;  /* 0x0000005107047810 */ /* 0x000fe20007f1e0ff */
[----:B------:R-:W-:Y:S01]  /*0530*/  IMAD.X R17, RZ, RZ, R5, P1 ;  /* 0x000000ffff117224 */ /* 0x000fe200008e0605 */
[----:B------:R-:W-:-:S02]  /*0540*/  ISETP.NE.U32.AND P2, PT, R0, R9, PT ;  /* 0x000000090000720c */ /* 0x000fc40003f45070 */
[----:B------:R-:W-:Y:S01]  /*0550*/  P2R R23, PR, RZ, 0x40 ;  /* 0x00000040ff177803 */ /* 0x000fe20000000000 */
[----:B------:R-:W-:Y:S01]  /*0560*/  IMAD.X R0, RZ, RZ, RZ, P0 ;  /* 0x000000ffff007224 */ /* 0x000fe200000e06ff */
[-C--:B------:R-:W-:Y:S02]  /*0570*/  ISETP.NE.U32.AND P1, PT, R28, R9.reuse, PT ;  /* 0x000000091c00720c */ /* 0x080fe40003f25070 */
[----:B------:R-:W-:Y:S02]  /*0580*/  ISETP.NE.AND.EX P6, PT, R22, RZ, PT, P5 ;  /* 0x000000ff1600720c */ /* 0x000fe40003fc5350 */
[----:B------:R-:W-:Y:S02]  /*0590*/  ISETP.NE.U32.AND P0, PT, R16, R9, PT ;  /* 0x000000091000720c */ /* 0x000fe40003f05070 */
[----:B------:R-:W-:Y:S02]  /*05a0*/  ISETP.NE.AND.EX P5, PT, R24, RZ, PT, P4 ;  /* 0x000000ff1800720c */ /* 0x000fe40003fa5340 */
[----:B------:R-:W-:-:S02]  /*05b0*/  ISETP.NE.AND.EX P4, PT, R27, RZ, PT, P3 ;  /* 0x000000ff1b00720c */ /* 0x000fc40003f85330 */
[----:B------:R-:W-:Y:S02]  /*05c0*/  ISETP.NE.AND.EX P3, PT, R19, RZ, PT, P2 ;  /* 0x000000ff1300720c */ /* 0x000fe40003f65320 */
[----:B------:R-:W-:Y:S02]  /*05d0*/  ISETP.NE.AND.EX P2, PT, R20, RZ, PT, P1 ;  /* 0x000000ff1400720c */ /* 0x000fe40003f45310 */
[----:B------:R-:W-:Y:S02]  /*05e0*/  ISETP.NE.AND.EX P1, PT, R18, RZ, PT, P0 ;  /* 0x000000ff1200720c */ /* 0x000fe40003f25300 */
[-C--:B------:R-:W-:Y:S01]  /*05f0*/  ISETP.NE.U32.AND P0, PT, R12, R9.reuse, PT ;  /* 0x000000090c00720c */ /* 0x080fe20003f05070 */
[----:B------:R-:W-:Y:S01]  /*0600*/  VIADD R12, R6, 0x9 ;  /* 0x00000009060c7836 */ /* 0x000fe20000000000 */
[----:B------:R-:W-:Y:S02]  /*0610*/  P2R R24, PR, RZ, 0x2 ;  /* 0x00000002ff187803 */ /* 0x000fe40000000000 */
[----:B------:R-:W-:-:S02]  /*0620*/  ISETP.NE.U32.AND P1, PT, R10, R9, PT ;  /* 0x000000090a00720c */ /* 0x000fc40003f25070 */
[----:B------:R-:W-:Y:S02]  /*0630*/  LEA R10, R9, UR4, 0x1 ;  /* 0x00000004090a7c11 */ /* 0x000fe4000f8e08ff */
[----:B------:R-:W-:Y:S02]  /*0640*/  P2R R18, PR, RZ, 0x4 ;  /* 0x00000004ff127803 */ /* 0x000fe40000000000 */
[----:B------:R-:W-:Y:S01]  /*0650*/  ISETP.NE.AND.EX P0, PT, R14, RZ, PT, P0 ;  /* 0x000000ff0e00720c */ /* 0x000fe20003f05300 */
[----:B------:R-:W-:Y:S01]  /*0660*/  VIADD R14, R6, 0x12 ;  /* 0x00000012060e7836 */ /* 0x000fe20000000000 */
[----:B------:R-:W-:Y:S01]  /*0670*/  ISETP.NE.U32.AND P2, PT, R12, R9, PT ;  /* 0x000000090c00720c */ /* 0x000fe20003f45070 */
[----:B------:R-:W-:Y:S01]  /*0680*/  VIADD R12, R6, 0xa ;  /* 0x0000000a060c7836 */ /* 0x000fe20000000000 */
[----:B------:R-:W-:Y:S02]  /*0690*/  P2R R20, PR, RZ, 0x10 ;  /* 0x00000010ff147803 */ /* 0x000fe40000000000 */
[----:B------:R-:W-:-:S02]  /*06a0*/  P2R R19, PR, RZ, 0x8 ;  /* 0x00000008ff137803 */ /* 0x000fc40000000000 */
[-C--:B------:R-:W-:Y:S02]  /*06b0*/  ISETP.NE.U32.AND P3, PT, R12, R9.reuse, PT ;  /* 0x000000090c00720c */ /* 0x080fe40003f65070 */
[----:B------:R-:W-:Y:S02]  /*06c0*/  ISETP.NE.U32.AND P4, PT, R14, R9, PT ;  /* 0x000000090e00720c */ /* 0x000fe40003f85070 */
[----:B------:R-:W-:Y:S02]  /*06d0*/  P2R R22, PR, RZ, 0x40 ;  /* 0x00000040ff167803 */ /* 0x000fe40000000000 */
[----:B------:R-:W-:Y:S02]  /*06e0*/  P2R R21, PR, RZ, 0x20 ;  /* 0x00000020ff157803 */ /* 0x000fe40000000000 */
[----:B------:R-:W-:Y:S02]  /*06f0*/  ISETP.NE.AND.EX P1, PT, R26, RZ, PT, P1 ;  /* 0x000000ff1a00720c */ /* 0x000fe40003f25310 */
[----:B------:R-:W-:-:S02]  /*0700*/  ISETP.NE.AND.EX P2, PT, R15, RZ, PT, P2 ;  /* 0x000000ff0f00720c */ /* 0x000fc40003f45320 */
[----:B------:R-:W-:Y:S02]  /*0710*/  ISETP.NE.AND.EX P3, PT, R17, RZ, PT, P3 ;  /* 0x000000ff1100720c */ /* 0x000fe40003f65330 */
[----:B------:R-:W-:Y:S02]  /*0720*/  ISETP.NE.AND.EX P4, PT, R25, RZ, PT, P4 ;  /* 0x000000ff1900720c */ /* 0x000fe40003f85340 */
[----:B------:R-:W-:Y:S02]  /*0730*/  LEA R14, R11, UR4, 0x1 ;  /* 0x000000040b0e7c11 */ /* 0x000fe4000f8e08ff */
[----:B------:R-:W-:Y:S01]  /*0740*/  LEA R12, R6, UR4, 0x1 ;  /* 0x00000004060c7c11 */ /* 0x000fe2000f8e08ff */
[----:B--2---:R0:W-:Y:S01]  /*0750*/  STS.U16 [R10], R13 ;  /* 0x0000000d0a007388 */ /* 0x0041e20000000400 */
[----:B------:R-:W-:Y:S07]  /*0760*/  BAR.SYNC.DEFER_BLOCKING 0x0 ;  /* 0x0000000000007b1d */ /* 0x000fee0000010000 */
.L_x_101:
[----:B0-----:R-:W0:Y:S01]  /*0770*/  LDS.U16 R13, [R10] ;  /* 0x000000000a0d7984 */ /* 0x001e220000000400 */
[----:B------:R-:W-:Y:S01]  /*0780*/  BSSY.RECONVERGENT B1, `(.L_x_1) ;  /* 0x0000012000017945 */ /* 0x000fe20003800200 */
[----:B-12---:R-:W-:Y:S02]  /*0790*/  IMAD.MOV.U32 R15, RZ, RZ, RZ ;  /* 0x000000ffff0f7224 */ /* 0x006fe400078e00ff */
[----:B------:R-:W-:Y:S01]  /*07a0*/  IMAD.MOV.U32 R26, RZ, RZ, 0x1 ;  /* 0x00000001ff1a7424 */ /* 0x000fe200078e00ff */
[C---:B0-----:R-:W-:Y:S02]  /*07b0*/  PRMT R11, R13.reuse, 0x7610, R11 ;  /* 0x000076100d0b7816 */ /* 0x041fe4000000000b */
[----:B------:R-:W-:Y:S02]  /*07c0*/  LOP3.LUT R13, R13, 0x1, RZ, 0xc0, !PT ;  /* 0x000000010d0d7812 */ /* 0x000fe400078ec0ff */
[----:B------:R-:W-:Y:S02]  /*07d0*/  LOP3.LUT R25, R11, 0xffff, RZ, 0xc0, !PT ;  /* 0x0000ffff0b197812 */ /* 0x000fe400078ec0ff */
[----:B------:R-:W-:-:S13]  /*07e0*/  ISETP.NE.U32.AND P5, PT, R13, 0x1, PT ;  /* 0x000000010d00780c */ /* 0x000fda0003fa5070 */
[----:B------:R-:W-:Y:S05]  /*07f0*/  @!P5 BRA `(.L_x_2) ;  /* 0x000000000028d947 */ /* 0x000fea0003800000 */
[----:B------:R-:W-:Y:S01]  /*0800*/  IMAD.MOV.U32 R13, RZ, RZ, RZ ;  /* 0x000000ffff0d7224 */ /* 0x000fe200078e00ff */
[----:B------:R-:W-:-:S07]  /*0810*/  PRMT R16, R11, 0x7610, R16 ;  /* 0x000076100b107816 */ /* 0x000fce0000000010 */
.L_x_3:
[C---:B------:R-:W-:Y:S01]  /*0820*/  ISETP.LT.U32.AND P5, PT, R13.reuse, 0xf, PT ;  /* 0x0000000f0d00780c */ /* 0x040fe20003fa1070 */
[----:B------:R-:W-:Y:S01]  /*0830*/  VIADD R15, R13, 0x1 ;  /* 0x000000010d0f7836 */ /* 0x000fe20000000000 */
[C---:B------:R-:W-:Y:S02]  /*0840*/  LOP3.LUT P6, RZ, R16.reuse, 0x2, RZ, 0xc0, !PT ;  /* 0x0000000210ff7812 */ /* 0x040fe400078cc0ff */
[----:B------:R-:W-:Y:S01]  /*0850*/  LOP3.LUT R17, R16, 0xffff, RZ, 0xc0, !PT ;  /* 0x0000ffff10117812 */ /* 0x000fe200078ec0ff */
[----:B------:R-:W-:-:S03]  /*0860*/  IMAD.MOV.U32 R13, RZ, RZ, R15 ;  /* 0x000000ffff0d7224 */ /* 0x000fc600078e000f */
[----:B------:R-:W-:-:S04]  /*0870*/  SHF.R.U32.HI R17, RZ, 0x1, R17 ;  /* 0x00000001ff117819 */ /* 0x000fc80000011611 */
[----:B------:R-:W-:-:S03]  /*0880*/  PRMT R16, R17, 0x7610, R16 ;  /* 0x0000761011107816 */ /* 0x000fc60000000010 */
[----:B------:R-:W-:Y:S05]  /*0890*/  @!P6 BRA P5, `(.L_x_3) ;  /* 0xfffffffc00e0e947 */ /* 0x000fea000283ffff */
.L_x_2:
[----:B------:R-:W-:Y:S05]  /*08a0*/  BSYNC.RECONVERGENT B1 ;  /* 0x0000000000017941 */ /* 0x000fea0003800200 */
.L_x_1:
[----:B------:R-:W-:Y:S02]  /*08b0*/  SHF.L.U32 R16, R26, R15, RZ ;  /* 0x0000000f1a107219 */ /* 0x000fe400000006ff */
[----:B------:R-:W-:Y:S02]  /*08c0*/  ISETP.NE.AND P5, PT, R15, RZ, PT ;  /* 0x000000ff0f00720c */ /* 0x000fe40003fa5270 */
[----:B------:R-:W-:-:S13]  /*08d0*/  ISETP.NE.AND P6, PT, R16, R25, PT ;  /* 0x000000191000720c */ /* 0x000fda0003fc5270 */
[----:B------:R-:W-:Y:S05]  /*08e0*/  @!P6 BRA P5, `(.L_x_4) ;  /* 0x0000002000d0e947 */ /* 0x000fea0002800000 */
[----:B------:R-:W-:Y:S01]  /*08f0*/  BSSY.RECONVERGENT B1, `(.L_x_5) ;  /* 0x000002a000017945 */ /* 0x000fe20003800200 */
[----:B------:R-:W-:Y:S01]  /*0900*/  PRMT R13, R11, 0x7610, R13 ;  /* 0x000076100b0d7816 */ /* 0x000fe2000000000d */
[----:B------:R-:W-:Y:S02]  /*0910*/  IMAD.MOV.U32 R15, RZ, RZ, R7 ;  /* 0x000000ffff0f7224 */ /* 0x000fe400078e0007 */
[----:B------:R-:W-:-:S07]  /*0920*/  IMAD.MOV.U32 R17, RZ, RZ, RZ ;  /* 0x000000ffff117224 */ /* 0x000fce00078e00ff */
.L_x_11:
[----:B------:R-:W-:Y:S01]  /*0930*/  ISETP.NE.U32.AND P5, PT, R15, R9, PT ;  /* 0x000000090f00720c */ /* 0x000fe20003fa5070 */
[----:B------:R-:W-:Y:S03]  /*0940*/  BSSY.RECONVERGENT B2, `(.L_x_6) ;  /* 0x000001f000027945 */ /* 0x000fe60003800200 */
[----:B------:R-:W-:-:S13]  /*0950*/  ISETP.NE.AND.EX P5, PT, R17, RZ, PT, P5 ;  /* 0x000000ff1100720c */ /* 0x000fda0003fa5350 */
[----:B0-----:R-:W-:Y:S05]  /*0960*/  @!P5 BRA `(.L_x_7) ;  /* 0x000000000070d947 */ /* 0x001fea0003800000 */
[----:B------:R-:W0:Y:S01]  /*0970*/  S2UR UR5, SR_CgaCtaId ;  /* 0x00000000000579c3 */ /* 0x000e220000008800 */
[----:B------:R-:W-:Y:S01]  /*0980*/  UMOV UR4, 0x400 ;  /* 0x0000040000047882 */ /* 0x000fe20000000000 */
[----:B------:R-:W-:Y:S01]  /*0990*/  BSSY.RECONVERGENT B3, `(.L_x_8) ;  /* 0x0000013000037945 */ /* 0x000fe20003800200 */
[----:B------:R-:W-:Y:S02]  /*09a0*/  IMAD.MOV.U32 R25, RZ, RZ, RZ ;  /* 0x000000ffff197224 */ /* 0x000fe400078e00ff */
[----:B------:R-:W-:Y:S01]  /*09b0*/  IMAD.MOV.U32 R26, RZ, RZ, 0x1 ;  /* 0x00000001ff1a7424 */ /* 0x000fe200078e00ff */
[----:B0-----:R-:W-:-:S06]  /*09c0*/  ULEA UR4, UR5, UR4, 0x18 ;  /* 0x0000000405047291 */ /* 0x001fcc000f8ec0ff */
[----:B------:R-:W-:-:S06]  /*09d0*/  LEA R16, R15, UR4, 0x1 ;  /* 0x000000040f107c11 */ /* 0x000fcc000f8e08ff */
[----:B------:R-:W0:Y:S02]  /*09e0*/  LDS.U16 R16, [R16] ;  /* 0x0000000010107984 */ /* 0x000e240000000400 */
[----:B0-----:R-:W-:-:S04]  /*09f0*/  LOP3.LUT R27, R16, 0x1, RZ, 0xc0, !PT ;  /* 0x00000001101b7812 */ /* 0x001fc800078ec0ff */
[----:B------:R-:W-:-:S13]  /*0a00*/  ISETP.NE.U32.AND P5, PT, R27, 0x1, PT ;  /* 0x000000011b00780c */ /* 0x000fda0003fa5070 */
[----:B------:R-:W-:Y:S05]  /*0a10*/  @!P5 BRA `(.L_x_9) ;  /* 0x000000000028d947 */ /* 0x000fea0003800000 */
[----:B------:R-:W-:Y:S01]  /*0a20*/  IMAD.MOV.U32 R28, RZ, RZ, RZ ;  /* 0x000000ffff1c7224 */ /* 0x000fe200078e00ff */
[----:B------:R-:W-:-:S07]  /*0a30*/  PRMT R27, R16, 0x7610, R27 ;  /* 0x00007610101b7816 */ /* 0x000fce000000001b */
.L_x_10:
        /* <DEDUP_REMOVED lines=8> */
.L_x_9:
[----:B------:R-:W-:Y:S05]  /*0ac0*/  BSYNC.RECONVERGENT B3 ;  /* 0x0000000000037941 */ /* 0x000fea0003800200 */
.L_x_8:
[----:B------:R-:W-:-:S04]  /*0ad0*/  SHF.L.U32 R27, R26, R25, RZ ;  /* 0x000000191a1b7219 */ /* 0x000fc800000006ff */
[----:B------:R-:W-:-:S04]  /*0ae0*/  ISETP.NE.AND P5, PT, R27, R16, PT ;  /* 0x000000101b00720c */ /* 0x000fc80003fa5270 */
[----:B------:R-:W-:-:S13]  /*0af0*/  ISETP.EQ.OR P5, PT, R25, RZ, P5 ;  /* 0x000000ff1900720c */ /* 0x000fda0002fa2670 */
[----:B------:R-:W-:-:S04]  /*0b00*/  @!P5 LOP3.LUT R25, R13, R16, RZ, 0x30, !PT ;  /* 0x000000100d19d212 */ /* 0x000fc800078e30ff */
[----:B------:R-:W-:Y:S01]  /*0b10*/  @!P5 PRMT R13, R25, 0x7610, R13 ;  /* 0x00007610190dd816 */ /* 0x000fe2000000000d */
[----:B------:R0:W-:Y:S06]  /*0b20*/  @!P5 STS.U16 [R10], R25 ;  /* 0x000000190a00d388 */ /* 0x0001ec0000000400 */
.L_x_7:
[----:B------:R-:W-:Y:S05]  /*0b30*/  BSYNC.RECONVERGENT B2 ;  /* 0x0000000000027941 */ /* 0x000fea0003800200 */
.L_x_6:
[----:B------:R-:W-:-:S05]  /*0b40*/  IADD3 R15, P5, PT, R15, 0x9, RZ ;  /* 0x000000090f0f7810 */ /* 0x000fca0007fbe0ff */
[----:B------:R-:W-:Y:S01]  /*0b50*/  IMAD.X R17, RZ, RZ, R17, P5 ;  /* 0x000000ffff117224 */ /* 0x000fe200028e0611 */
[----:B------:R-:W-:-:S04]  /*0b60*/  ISETP.GE.U32.AND P5, PT, R15, R4, PT ;  /* 0x000000040f00720c */ /* 0x000fc80003fa6070 */
[----:B------:R-:W-:-:S13]  /*0b70*/  ISETP.GE.U32.AND.EX P5, PT, R17, R0, PT, P5 ;  /* 0x000000001100720c */ /* 0x000fda0003fa6150 */
[----:B------:R-:W-:Y:S05]  /*0b80*/  @!P5 BRA `(.L_x_11) ;  /* 0xfffffffc0068d947 */ /* 0x000fea000383ffff */
[----:B------:R-:W-:Y:S05]  /*0b90*/  BSYNC.RECONVERGENT B1 ;  /* 0x0000000000017941 */ /* 0x000fea0003800200 */
.L_x_5:
[----:B------:R-:W-:Y:S01]  /*0ba0*/  PRMT R15, R8, 0x9910, RZ ;  /* 0x00009910080f7816 */ /* 0x000fe200000000ff */
[----:B------:R-:W-:Y:S03]  /*0bb0*/  BSSY.RECONVERGENT B1, `(.L_x_12) ;  /* 0x000001b000017945 */ /* 0x000fe60003800200 */
[----:B------:R-:W-:-:S13]  /*0bc0*/  ISETP.NE.AND P5, PT, R15, RZ, PT ;  /* 0x000000ff0f00720c */ /* 0x000fda0003fa5270 */
[----:B------:R-:W-:Y:S05]  /*0bd0*/  @!P5 BRA `(.L_x_13) ;  /* 0x000000000060d947 */ /* 0x000fea0003800000 */
[----:B------:R-:W1:Y:S01]  /*0be0*/  LDS.U16 R16, [R14] ;  /* 0x000000000e107984 */ /* 0x000e620000000400 */
[----:B------:R-:W-:Y:S01]  /*0bf0*/  BSSY.RECONVERGENT B2, `(.L_x_14) ;  /* 0x0000010000027945 */ /* 0x000fe20003800200 */
[----:B------:R-:W-:Y:S02]  /*0c00*/  IMAD.MOV.U32 R15, RZ, RZ, RZ ;  /* 0x000000ffff0f7224 */ /* 0x000fe400078e00ff */
[----:B------:R-:W-:Y:S01]  /*0c10*/  IMAD.MOV.U32 R28, RZ, RZ, 0x1 ;  /* 0x00000001ff1c7424 */ /* 0x000fe200078e00ff */
[----:B-1----:R-:W-:-:S04]  /*0c20*/  LOP3.LUT R17, R16, 0x1, RZ, 0xc0, !PT ;  /* 0x0000000110117812 */ /* 0x002fc800078ec0ff */
[----:B------:R-:W-:-:S13]  /*0c30*/  ISETP.NE.U32.AND P5, PT, R17, 0x1, PT ;  /* 0x000000011100780c */ /* 0x000fda0003fa5070 */
[----:B------:R-:W-:Y:S05]  /*0c40*/  @!P5 BRA `(.L_x_15) ;  /* 0x000000000028d947 */ /* 0x000fea0003800000 */
[----:B------:R-:W-:Y:S01]  /*0c50*/  IMAD.MOV.U32 R17, RZ, RZ, RZ ;  /* 0x000000ffff117224 */ /* 0x000fe200078e00ff */
[----:B0-----:R-:W-:-:S07]  /*0c60*/  PRMT R25, R16, 0x7610, R25 ;  /* 0x0000761010197816 */ /* 0x001fce0000000019 */
.L_x_16:
        /* <DEDUP_REMOVED lines=8> */
.L_x_15:
[----:B------:R-:W-:Y:S05]  /*0cf0*/  BSYNC.RECONVERGENT B2 ;  /* 0x0000000000027941 */ /* 0x000fea0003800200 */
.L_x_14:
[----:B------:R-:W-:-:S04]  /*0d00*/  SHF.L.U32 R17, R28, R15, RZ ;  /* 0x0000000f1c117219 */ /* 0x000fc800000006ff */
[----:B------:R-:W-:-:S04]  /*0d10*/  ISETP.NE.AND P5, PT, R17, R16, PT ;  /* 0x000000101100720c */ /* 0x000fc80003fa5270 */
[----:B------:R-:W-:-:S13]  /*0d20*/  ISETP.EQ.OR P5, PT, R15, RZ, P5 ;  /* 0x000000ff0f00720c */ /* 0x000fda0002fa2670 */
[----:B------:R-:W-:-:S04]  /*0d30*/  @!P5 LOP3.LUT R15, R13, R16, RZ, 0x30, !PT ;  /* 0x000000100d0fd212 */ /* 0x000fc800078e30ff */
[----:B------:R-:W-:Y:S01]  /*0d40*/  @!P5 PRMT R13, R15, 0x7610, R13 ;  /* 0x000076100f0dd816 */ /* 0x000fe2000000000d */
[----:B------:R1:W-:Y:S06]  /*0d50*/  @!P5 STS.U16 [R10], R15 ;  /* 0x0000000f0a00d388 */ /* 0x0003ec0000000400 */
.L_x_13:
[----:B------:R-:W-:Y:S05]  /*0d60*/  BSYNC.RECONVERGENT B1 ;  /* 0x0000000000017941 */ /* 0x000fea0003800200 */
.L_x_12:
[----:B------:R-:W-:Y:S01]  /*0d70*/  ISETP.NE.AND P5, PT, R23, RZ, PT ;  /* 0x000000ff1700720c */ /* 0x000fe20003fa5270 */
[----:B------:R-:W-:-:S12]  /*0d80*/  BSSY.RECONVERGENT B1, `(.L_x_17) ;  /* 0x000001a000017945 */ /* 0x000fd80003800200 */
[----:B------:R-:W-:Y:S05]  /*0d90*/  @!P5 BRA `(.L_x_18) ;  /* 0x000000000060d947 */ /* 0x000fea0003800000 */
[----:B------:R-:W2:Y:S01]  /*0da0*/  LDS.U16 R16, [R14+0x2] ;  /* 0x000002000e107984 */ /* 0x000ea20000000400 */
[----:B------:R-:W-:Y:S01]  /*0db0*/  BSSY.RECONVERGENT B2, `(.L_x_19) ;  /* 0x0000010000027945 */ /* 0x000fe20003800200 */
[----:B-1----:R-:W-:Y:S02]  /*0dc0*/  IMAD.MOV.U32 R15, RZ, RZ, RZ ;  /* 0x000000ffff0f7224 */ /* 0x002fe400078e00ff */
[----:B------:R-:W-:Y:S01]  /*0dd0*/  IMAD.MOV.U32 R28, RZ, RZ, 0x1 ;  /* 0x00000001ff1c7424 */ /* 0x000fe200078e00ff */
[----:B--2---:R-:W-:-:S04]  /*0de0*/  LOP3.LUT R17, R16, 0x1, RZ, 0xc0, !PT ;  /* 0x0000000110117812 */ /* 0x004fc800078ec0ff */
[----:B------:R-:W-:-:S13]  /*0df0*/  ISETP.NE.U32.AND P5, PT, R17, 0x1, PT ;  /* 0x000000011100780c */ /* 0x000fda0003fa5070 */
[----:B------:R-:W-:Y:S05]  /*0e00*/  @!P5 BRA `(.L_x_20) ;  /* 0x000000000028d947 */ /* 0x000fea0003800000 */
[----:B------:R-:W-:Y:S01]  /*0e10*/  IMAD.MOV.U32 R17, RZ, RZ, RZ ;  /* 0x000000ffff117224 */ /* 0x000fe200078e00ff */
[----:B0-----:R-:W-:-:S07]  /*0e20*/  PRMT R25, R16, 0x7610, R25 ;  /* 0x0000761010197816 */ /* 0x001fce0000000019 */
.L_x_21:
        /* <DEDUP_REMOVED lines=8> */
.L_x_20:
[----:B------:R-:W-:Y:S05]  /*0eb0*/  BSYNC.RECONVERGENT B2 ;  /* 0x0000000000027941 */ /* 0x000fea0003800200 */
.L_x_19:
[----:B------:R-:W-:-:S04]  /*0ec0*/  SHF.L.U32 R17, R28, R15, RZ ;  /* 0x0000000f1c117219 */ /* 0x000fc800000006ff */
[----:B------:R-:W-:-:S04]  /*0ed0*/  ISETP.NE.AND P5, PT, R17, R16, PT ;  /* 0x000000101100720c */ /* 0x000fc80003fa5270 */
[----:B------:R-:W-:-:S13]  /*0ee0*/  ISETP.EQ.OR P5, PT, R15, RZ, P5 ;  /* 0x000000ff0f00720c */ /* 0x000fda0002fa2670 */
[----:B------:R-:W-:-:S04]  /*0ef0*/  @!P5 LOP3.LUT R15, R13, R16, RZ, 0x30, !PT ;  /* 0x000000100d0fd212 */ /* 0x000fc800078e30ff */
[----:B------:R-:W-:Y:S01]  /*0f00*/  @!P5 PRMT R13, R15, 0x7610, R13 ;  /* 0x000076100f0dd816 */ /* 0x000fe2000000000d */
[----:B------:R2:W-:Y:S06]  /*0f10*/  @!P5 STS.U16 [R10], R15 ;  /* 0x0000000f0a00d388 */ /* 0x0005ec0000000400 */
.L_x_18:
[----:B------:R-:W-:Y:S05]  /*0f20*/  BSYNC.RECONVERGENT B1 ;  /* 0x0000000000017941 */ /* 0x000fea0003800200 */
.L_x_17:
[----:B------:R-:W-:Y:S01]  /*0f30*/  ISETP.NE.AND P5, PT, R22, RZ, PT ;  /* 0x000000ff1600720c */ /* 0x000fe20003fa5270 */
[----:B------:R-:W-:-:S12]  /*0f40*/  BSSY.RECONVERGENT B1, `(.L_x_22) ;  /* 0x000001a000017945 */ /* 0x000fd80003800200 */
[----:B------:R-:W-:Y:S05]  /*0f50*/  @!P5 BRA `(.L_x_23) ;  /* 0x000000000060d947 */ /* 0x000fea0003800000 */
[----:B------:R-:W3:Y:S01]  /*0f60*/  LDS.U16 R16, [R14+0x4] ;  /* 0x000004000e107984 */ /* 0x000ee20000000400 */
[----:B------:R-:W-:Y:S01]  /*0f70*/  BSSY.RECONVERGENT B2, `(.L_x_24) ;  /* 0x0000010000027945 */ /* 0x000fe20003800200 */
[----:B-12---:R-:W-:Y:S02]  /*0f80*/  IMAD.MOV.U32 R15, RZ, RZ, RZ ;  /* 0x000000ffff0f7224 */ /* 0x006fe400078e00ff */
[----:B------:R-:W-:Y:S01]  /*0f90*/  IMAD.MOV.U32 R28, RZ, RZ, 0x1 ;  /* 0x00000001ff1c7424 */ /* 0x000fe200078e00ff */
[----:B---3--:R-:W-:-:S04]  /*0fa0*/  LOP3.LUT R17, R16, 0x1, RZ, 0xc0, !PT ;  /* 0x0000000110117812 */ /* 0x008fc800078ec0ff */
[----:B------:R-:W-:-:S13]  /*0fb0*/  ISETP.NE.U32.AND P5, PT, R17, 0x1, PT ;  /* 0x000000011100780c */ /* 0x000fda0003fa5070 */
[----:B------:R-:W-:Y:S05]  /*0fc0*/  @!P5 BRA `(.L_x_25) ;  /* 0x000000000028d947 */ /* 0x000fea0003800000 */
[----:B------:R-:W-:Y:S01]  /*0fd0*/  IMAD.MOV.U32 R17, RZ, RZ, RZ ;  /* 0x000000ffff117224 */ /* 0x000fe200078e00ff */
[----:B0-----:R-:W-:-:S07]  /*0fe0*/  PRMT R25, R16, 0x7610, R25 ;  /* 0x0000761010197816 */ /* 0x001fce0000000019 */
.L_x_26:
        /* <DEDUP_REMOVED lines=8> */
.L_x_25:
[----:B------:R-:W-:Y:S05]  /*1070*/  BSYNC.RECONVERGENT B2 ;  /* 0x0000000000027941 */ /* 0x000fea0003800200 */
.L_x_24:
[----:B------:R-:W-:-:S04]  /*1080*/  SHF.L.U32 R17, R28, R15, RZ ;  /* 0x0000000f1c117219 */ /* 0x000fc800000006ff */
[----:B------:R-:W-:-:S04]  /*1090*/  ISETP.NE.AND P5, PT, R17, R16, PT ;  /* 0x000000101100720c */ /* 0x000fc80003fa5270 */
[----:B------:R-:W-:-:S13]  /*10a0*/  ISETP.EQ.OR P5, PT, R15, RZ, P5 ;  /* 0x000000ff0f00720c */ /* 0x000fda0002fa2670 */
[----:B------:R-:W-:-:S04]  /*10b0*/  @!P5 LOP3.LUT R15, R13, R16, RZ, 0x30, !PT ;  /* 0x000000100d0fd212 */ /* 0x000fc800078e30ff */
[----:B------:R-:W-:Y:S01]  /*10c0*/  @!P5 PRMT R13, R15, 0x7610, R13 ;  /* 0x000076100f0dd816 */ /* 0x000fe2000000000d */
[----:B------:R3:W-:Y:S06]  /*10d0*/  @!P5 STS.U16 [R10], R15 ;  /* 0x0000000f0a00d388 */ /* 0x0007ec0000000400 */
.L_x_23:
[----:B------:R-:W-:Y:S05]  /*10e0*/  BSYNC.RECONVERGENT B1 ;  /* 0x0000000000017941 */ /* 0x000fea0003800200 */
.L_x_22:
[----:B------:R-:W-:Y:S01]  /*10f0*/  ISETP.NE.AND P5, PT, R21, RZ, PT ;  /* 0x000000ff1500720c */ /* 0x000fe20003fa5270 */
[----:B------:R-:W-:-:S12]  /*1100*/  BSSY.RECONVERGENT B1, `(.L_x_27) ;  /* 0x000001a000017945 */ /* 0x000fd80003800200 */
[----:B------:R-:W-:Y:S05]  /*1110*/  @!P5 BRA `(.L_x_28) ;  /* 0x000000000060d947 */ /* 0x000fea0003800000 */
[----:B------:R-:W4:Y:S01]  /*1120*/  LDS.U16 R16, [R14+0x6] ;  /* 0x000006000e107984 */ /* 0x000f220000000400 */
[----:B------:R-:W-:Y:S01]  /*1130*/  BSSY.RECONVERGENT B2, `(.L_x_29) ;  /* 0x0000010000027945 */ /* 0x000fe20003800200 */
[----:B-123--:R-:W-:Y:S02]  /*1140*/  IMAD.MOV.U32 R15, RZ, RZ, RZ ;  /* 0x000000ffff0f7224 */ /* 0x00efe400078e00ff */
[----:B------:R-:W-:Y:S01]  /*1150*/  IMAD.MOV.U32 R28, RZ, RZ, 0x1 ;  /* 0x00000001ff1c7424 */ /* 0x000fe200078e00ff */
[----:B----4-:R-:W-:-:S04]  /*1160*/  LOP3.LUT R17, R16, 0x1, RZ, 0xc0, !PT ;  /* 0x0000000110117812 */ /* 0x010fc800078ec0ff */
[----:B------:R-:W-:-:S13]  /*1170*/  ISETP.NE.U32.AND P5, PT, R17, 0x1, PT ;  /* 0x000000011100780c */ /* 0x000fda0003fa5070 */
[----:B------:R-:W-:Y:S05]  /*1180*/  @!P5 BRA `(.L_x_30) ;  /* 0x000000000028d947 */ /* 0x000fea0003800000 */
[----:B------:R-:W-:Y:S01]  /*1190*/  IMAD.MOV.U32 R17, RZ, RZ, RZ ;  /* 0x000000ffff117224 */ /* 0x000fe200078e00ff */
[----:B0-----:R-:W-:-:S07]  /*11a0*/  PRMT R25, R16, 0x7610, R25 ;  /* 0x0000761010197816 */ /* 0x001fce0000000019 */
.L_x_31:
        /* <DEDUP_REMOVED lines=8> */
.L_x_30:
[----:B------:R-:W-:Y:S05]  /*1230*/  BSYNC.RECONVERGENT B2 ;  /* 0x0000000000027941 */ /* 0x000fea0003800200 */
.L_x_29:
[----:B------:R-:W-:-:S04]  /*1240*/  SHF.L.U32 R17, R28, R15, RZ ;  /* 0x0000000f1c117219 */ /* 0x000fc800000006ff */
[----:B------:R-:W-:-:S04]  /*1250*/  ISETP.NE.AND P5, PT, R17, R16, PT ;  /* 0x000000101100720c */ /* 0x000fc80003fa5270 */
[----:B------:R-:W-:-:S13]  /*1260*/  ISETP.EQ.OR P5, PT, R15, RZ, P5 ;  /* 0x000000ff0f00720c */ /* 0x000fda0002fa2670 */
[----:B------:R-:W-:-:S04]  /*1270*/  @!P5 LOP3.LUT R15, R13, R16, RZ, 0x30, !PT ;  /* 0x000000100d0fd212 */ /* 0x000fc800078e30ff */
[----:B------:R-:W-:Y:S01]  /*1280*/  @!P5 PRMT R13, R15, 0x7610, R13 ;  /* 0x000076100f0dd816 */ /* 0x000fe2000000000d */
[----:B------:R4:W-:Y:S06]  /*1290*/  @!P5 STS.U16 [R10], R15 ;  /* 0x0000000f0a00d388 */ /* 0x0009ec0000000400 */
.L_x_28:
[----:B------:R-:W-:Y:S05]  /*12a0*/  BSYNC.RECONVERGENT B1 ;  /* 0x0000000000017941 */ /* 0x000fea0003800200 */
.L_x_27:
[----:B------:R-:W-:Y:S01]  /*12b0*/  ISETP.NE.AND P5, PT, R20, RZ, PT ;  /* 0x000000ff1400720c */ /* 0x000fe20003fa5270 */
[----:B------:R-:W-:-:S12]  /*12c0*/  BSSY.RECONVERGENT B1, `(.L_x_32) ;  /* 0x000001a000017945 */ /* 0x000fd80003800200 */
[----:B------:R-:W-:Y:S05]  /*12d0*/  @!P5 BRA `(.L_x_33) ;  /* 0x000000000060d947 */ /* 0x000fea0003800000 */
[----:B------:R-:W5:Y:S01]  /*12e0*/  LDS.U16 R16, [R14+0x8] ;  /* 0x000008000e107984 */ /* 0x000f620000000400 */
[----:B------:R-:W-:Y:S01]  /*12f0*/  BSSY.RECONVERGENT B2, `(.L_x_34) ;  /* 0x0000010000027945 */ /* 0x000fe20003800200 */
[----:B-1234-:R-:W-:Y:S02]  /*1300*/  IMAD.MOV.U32 R15, RZ, RZ, RZ ;  /* 0x000000ffff0f7224 */ /* 0x01efe400078e00ff */
[----:B------:R-:W-:Y:S01]  /*1310*/  IMAD.MOV.U32 R28, RZ, RZ, 0x1 ;  /* 0x00000001ff1c7424 */ /* 0x000fe200078e00ff */
[----:B-----5:R-:W-:-:S04]  /*1320*/  LOP3.LUT R17, R16, 0x1, RZ, 0xc0, !PT ;  /* 0x0000000110117812 */ /* 0x020fc800078ec0ff */
[----:B------:R-:W-:-:S13]  /*1330*/  ISETP.NE.U32.AND P5, PT, R17, 0x1, PT ;  /* 0x000000011100780c */ /* 0x000fda0003fa5070 */
[----:B------:R-:W-:Y:S05]  /*1340*/  @!P5 BRA `(.L_x_35) ;  /* 0x000000000028d947 */ /* 0x000fea0003800000 */
[----:B------:R-:W-:Y:S01]  /*1350*/  IMAD.MOV.U32 R17, RZ, RZ, RZ ;  /* 0x000000ffff117224 */ /* 0x000fe200078e00ff */
[----:B0-----:R-:W-:-:S07]  /*1360*/  PRMT R25, R16, 0x7610, R25 ;  /* 0x0000761010197816 */ /* 0x001fce0000000019 */
.L_x_36:
        /* <DEDUP_REMOVED lines=8> */
.L_x_35:
[----:B------:R-:W-:Y:S05]  /*13f0*/  BSYNC.RECONVERGENT B2 ;  /* 0x0000000000027941 */ /* 0x000fea0003800200 */
.L_x_34:
[----:B------:R-:W-:-:S04]  /*1400*/  SHF.L.U32 R17, R28, R15, RZ ;  /* 0x0000000f1c117219 */ /* 0x000fc800000006ff */
[----:B------:R-:W-:-:S04]  /*1410*/  ISETP.NE.AND P5, PT, R17, R16, PT ;  /* 0x000000101100720c */ /* 0x000fc80003fa5270 */
[----:B------:R-:W-:-:S13]  /*1420*/  ISETP.EQ.OR P5, PT, R15, RZ, P5 ;  /* 0x000000ff0f00720c */ /* 0x000fda0002fa2670 */
[----:B------:R-:W-:-:S04]  /*1430*/  @!P5 LOP3.LUT R15, R13, R16, RZ, 0x30, !PT ;  /* 0x000000100d0fd212 */ /* 0x000fc800078e30ff */
[----:B------:R-:W-:Y:S01]  /*1440*/  @!P5 PRMT R13, R15, 0x7610, R13 ;  /* 0x000076100f0dd816 */ /* 0x000fe2000000000d */
[----:B------:R1:W-:Y:S06]  /*1450*/  @!P5 STS.U16 [R10], R15 ;  /* 0x0000000f0a00d388 */ /* 0x0003ec0000000400 */
.L_x_33:
[----:B------:R-:W-:Y:S05]  /*1460*/  BSYNC.RECONVERGENT B1 ;  /* 0x0000000000017941 */ /* 0x000fea0003800200 */
.L_x_32:
        /* <DEDUP_REMOVED lines=12> */
.L_x_41:
        /* <DEDUP_REMOVED lines=8> */
.L_x_40:
[----:B------:R-:W-:Y:S05]  /*15b0*/  BSYNC.RECONVERGENT B2 ;  /* 0x0000000000027941 */ /* 0x000fea0003800200 */
.L_x_39:
[----:B------:R-:W-:-:S04]  /*15c0*/  SHF.L.U32 R17, R28, R15, RZ ;  /* 0x0000000f1c117219 */ /* 0x000fc800000006ff */
[----:B------:R-:W-:-:S04]  /*15d0*/  ISETP.NE.AND P5, PT, R17, R16, PT ;  /* 0x000000101100720c */ /* 0x000fc80003fa5270 */
[----:B------:R-:W-:-:S13]  /*15e0*/  ISETP.EQ.OR P5, PT, R15, RZ, P5 ;  /* 0x000000ff0f00720c */ /* 0x000fda0002fa2670 */
[----:B------:R-:W-:-:S04]  /*15f0*/  @!P5 LOP3.LUT R15, R13, R16, RZ, 0x30, !PT ;  /* 0x000000100d0fd212 */ /* 0x000fc800078e30ff */
[----:B------:R-:W-:Y:S01]  /*1600*/  @!P5 PRMT R13, R15, 0x7610, R13 ;  /* 0x000076100f0dd816 */ /* 0x000fe2000000000d */
[----:B------:R1:W-:Y:S06]  /*1610*/  @!P5 STS.U16 [R10], R15 ;  /* 0x0000000f0a00d388 */ /* 0x0003ec0000000400 */
.L_x_38:
[----:B------:R-:W-:Y:S05]  /*1620*/  BSYNC.RECONVERGENT B1 ;  /* 0x0000000000017941 */ /* 0x000fea0003800200 */
.L_x_37:
        /* <DEDUP_REMOVED lines=12> */
.L_x_46:
        /* <DEDUP_REMOVED lines=8> */
.L_x_45:
[----:B------:R-:W-:Y:S05]  /*1770*/  BSYNC.RECONVERGENT B2 ;  /* 0x0000000000027941 */ /* 0x000fea0003800200 */
.L_x_44:
[----:B------:R-:W-:-:S04]  /*1780*/  SHF.L.U32 R17, R28, R15, RZ ;  /* 0x0000000f1c117219 */ /* 0x000fc800000006ff */
[----:B------:R-:W-:-:S04]  /*1790*/  ISETP.NE.AND P5, PT, R17, R16, PT ;  /* 0x000000101100720c */ /* 0x000fc80003fa5270 */
[----:B------:R-:W-:-:S13]  /*17a0*/  ISETP.EQ.OR P5, PT, R15, RZ, P5 ;  /* 0x000000ff0f00720c */ /* 0x000fda0002fa2670 */
[----:B------:R-:W-:-:S04]  /*17b0*/  @!P5 LOP3.LUT R15, R13, R16, RZ, 0x30, !PT ;  /* 0x000000100d0fd212 */ /* 0x000fc800078e30ff */
[----:B------:R-:W-:Y:S01]  /*17c0*/  @!P5 PRMT R13, R15, 0x7610, R13 ;  /* 0x000076100f0dd816 */ /* 0x000fe2000000000d */
[----:B------:R1:W-:Y:S06]  /*17d0*/  @!P5 STS.U16 [R10], R15 ;  /* 0x0000000f0a00d388 */ /* 0x0003ec0000000400 */
.L_x_43:
[----:B------:R-:W-:Y:S05]  /*17e0*/  BSYNC.RECONVERGENT B1 ;  /* 0x0000000000017941 */ /* 0x000fea0003800200 */
.L_x_42:
        /* <DEDUP_REMOVED lines=12> */
.L_x_51:
        /* <DEDUP_REMOVED lines=8> */
.L_x_50:
[----:B------:R-:W-:Y:S05]  /*1930*/  BSYNC.RECONVERGENT B2 ;  /* 0x0000000000027941 */ /* 0x000fea0003800200 */
.L_x_49:
[----:B------:R-:W-:-:S04]  /*1940*/  SHF.L.U32 R17, R28, R15, RZ ;  /* 0x0000000f1c117219 */ /* 0x000fc800000006ff */
[----:B------:R-:W-:-:S04]  /*1950*/  ISETP.NE.AND P5, PT, R17, R16, PT ;  /* 0x000000101100720c */ /* 0x000fc80003fa5270 */
[----:B------:R-:W-:-:S13]  /*1960*/  ISETP.EQ.OR P5, PT, R15, RZ, P5 ;  /* 0x000000ff0f00720c */ /* 0x000fda0002fa2670 */
[----:B------:R-:W-:-:S04]  /*1970*/  @!P5 LOP3.LUT R15, R13, R16, RZ, 0x30, !PT ;  /* 0x000000100d0fd212 */ /* 0x000fc800078e30ff */
[----:B------:R-:W-:Y:S01]  /*1980*/  @!P5 PRMT R13, R15, 0x7610, R13 ;  /* 0x000076100f0dd816 */ /* 0x000fe2000000000d */
[----:B------:R1:W-:Y:S06]  /*1990*/  @!P5 STS.U16 [R10], R15 ;  /* 0x0000000f0a00d388 */ /* 0x0003ec0000000400 */
.L_x_48:
[----:B------:R-:W-:Y:S05]  /*19a0*/  BSYNC.RECONVERGENT B1 ;  /* 0x0000000000017941 */ /* 0x000fea0003800200 */
.L_x_47:
[----:B------:R-:W-:Y:S04]  /*19b0*/  BSSY.RECONVERGENT B1, `(.L_x_52) ;  /* 0x000001a000017945 */ /* 0x000fe80003800200 */
        /* <DEDUP_REMOVED lines=10> */
.L_x_56:
        /* <DEDUP_REMOVED lines=8> */
.L_x_55:
[----:B------:R-:W-:Y:S05]  /*1ae0*/  BSYNC.RECONVERGENT B2 ;  /* 0x0000000000027941 */ /* 0x000fea0003800200 */
.L_x_54:
[----:B------:R-:W-:-:S04]  /*1af0*/  SHF.L.U32 R17, R28, R15, RZ ;  /* 0x0000000f1c117219 */ /* 0x000fc800000006ff */
[----:B------:R-:W-:-:S04]  /*1b00*/  ISETP.NE.AND P5, PT, R17, R16, PT ;  /* 0x000000101100720c */ /* 0x000fc80003fa5270 */
[----:B------:R-:W-:-:S13]  /*1b10*/  ISETP.EQ.OR P5, PT, R15, RZ, P5 ;  /* 0x000000ff0f00720c */ /* 0x000fda0002fa2670 */
[----:B------:R-:W-:-:S04]  /*1b20*/  @!P5 LOP3.LUT R15, R13, R16, RZ, 0x30, !PT ;  /* 0x000000100d0fd212 */ /* 0x000fc800078e30ff */
[----:B------:R-:W-:Y:S01]  /*1b30*/  @!P5 PRMT R13, R15, 0x7610, R13 ;  /* 0x000076100f0dd816 */ /* 0x000fe2000000000d */
[----:B------:R1:W-:Y:S06]  /*1b40*/  @!P5 STS.U16 [R10], R15 ;  /* 0x0000000f0a00d388 */ /* 0x0003ec0000000400 */
.L_x_53:
[----:B------:R-:W-:Y:S05]  /*1b50*/  BSYNC.RECONVERGENT B1 ;  /* 0x0000000000017941 */ /* 0x000fea0003800200 */
.L_x_52:
[----:B------:R-:W-:Y:S01]  /*1b60*/  ISETP.NE.U32.AND P5, PT, R6, R9, PT ;  /* 0x000000090600720c */ /* 0x000fe20003fa5070 */
[----:B------:R-:W-:Y:S03]  /*1b70*/  BSSY.RECONVERGENT B1, `(.L_x_57) ;  /* 0x000001b000017945 */ /* 0x000fe60003800200 */
[----:B------:R-:W-:-:S13]  /*1b80*/  ISETP.NE.AND.EX P5, PT, R5, RZ, PT, P5 ;  /* 0x000000ff0500720c */ /* 0x000fda0003fa5350 */
[----:B------:R-:W-:Y:S05]  /*1b90*/  @!P5 BRA `(.L_x_58) ;  /* 0x000000000060d947 */ /* 0x000fea0003800000 */
[----:B------:R-:W5:Y:S01]  /*1ba0*/  LDS.U16 R16, [R12] ;  /* 0x000000000c107984 */ /* 0x000f620000000400 */
        /* <DEDUP_REMOVED lines=8> */
.L_x_61:
        /* <DEDUP_REMOVED lines=8> */
.L_x_60:
[----:B------:R-:W-:Y:S05]  /*1cb0*/  BSYNC.RECONVERGENT B2 ;  /* 0x0000000000027941 */ /* 0x000fea0003800200 */
.L_x_59:
[----:B------:R-:W-:-:S04]  /*1cc0*/  SHF.L.U32 R17, R28, R15, RZ ;  /* 0x0000000f1c117219 */ /* 0x000fc800000006ff */
[----:B------:R-:W-:-:S04]  /*1cd0*/  ISETP.NE.AND P5, PT, R17, R16, PT ;  /* 0x000000101100720c */ /* 0x000fc80003fa5270 */
[----:B------:R-:W-:-:S13]  /*1ce0*/  ISETP.EQ.OR P5, PT, R15, RZ, P5 ;  /* 0x000000ff0f00720c */ /* 0x000fda0002fa2670 */
[----:B------:R-:W-:-:S04]  /*1cf0*/  @!P5 LOP3.LUT R15, R13, R16, RZ, 0x30, !PT ;  /* 0x000000100d0fd212 */ /* 0x000fc800078e30ff */
[----:B------:R-:W-:Y:S01]  /*1d00*/  @!P5 PRMT R13, R15, 0x7610, R13 ;  /* 0x000076100f0dd816 */ /* 0x000fe2000000000d */
[----:B------:R1:W-:Y:S06]  /*1d10*/  @!P5 STS.U16 [R10], R15 ;  /* 0x0000000f0a00d388 */ /* 0x0003ec0000000400 */
.L_x_58:
[----:B------:R-:W-:Y:S05]  /*1d20*/  BSYNC.RECONVERGENT B1 ;  /* 0x0000000000017941 */ /* 0x000fea0003800200 */
.L_x_57:
[----:B------:R-:W-:Y:S01]  /*1d30*/  IADD3 R16, P5, PT, R6, 0x1, RZ ;  /* 0x0000000106107810 */ /* 0x000fe20007fbe0ff */
[----:B------:R-:W-:Y:S04]  /*1d40*/  BSSY.RECONVERGENT B1, `(.L_x_62) ;  /* 0x000001d000017945 */ /* 0x000fe80003800200 */
[----:B-1234-:R-:W-:Y:S01]  /*1d50*/  IMAD.X R15, RZ, RZ, R5, P5 ;  /* 0x000000ffff0f7224 */ /* 0x01efe200028e0605 */
[----:B------:R-:W-:-:S04]  /*1d60*/  ISETP.NE.U32.AND P5, PT, R16, R9, PT ;  /* 0x000000091000720c */ /* 0x000fc80003fa5070 */
[----:B------:R-:W-:-:S13]  /*1d70*/  ISETP.NE.AND.EX P5, PT, R15, RZ, PT, P5 ;  /* 0x000000ff0f00720c */ /* 0x000fda0003fa5350 */
[----:B------:R-:W-:Y:S05]  /*1d80*/  @!P5 BRA `(.L_x_63) ;  /* 0x000000000060d947 */ /* 0x000fea0003800000 */
[----:B------:R-:W1:Y:S01]  /*1d90*/  LDS.U16 R16, [R12+0x2] ;  /* 0x000002000c107984 */ /* 0x000e620000000400 */
        /* <DEDUP_REMOVED lines=8> */
.L_x_66:
        /* <DEDUP_REMOVED lines=8> */
.L_x_65:
[----:B------:R-:W-:Y:S05]  /*1ea0*/  BSYNC.RECONVERGENT B2 ;  /* 0x0000000000027941 */ /* 0x000fea0003800200 */
.L_x_64:
[----:B------:R-:W-:-:S04]  /*1eb0*/  SHF.L.U32 R17, R28, R15, RZ ;  /* 0x0000000f1c117219 */ /* 0x000fc800000006ff */
[----:B------:R-:W-:-:S04]  /*1ec0*/  ISETP.NE.AND P5, PT, R17, R16, PT ;  /* 0x000000101100720c */ /* 0x000fc80003fa5270 */
[----:B------:R-:W-:-:S13]  /*1ed0*/  ISETP.EQ.OR P5, PT, R15, RZ, P5 ;  /* 0x000000ff0f00720c */ /* 0x000fda0002fa2670 */
[----:B------:R-:W-:-:S04]  /*1ee0*/  @!P5 LOP3.LUT R15, R13, R16, RZ, 0x30, !PT ;  /* 0x000000100d0fd212 */ /* 0x000fc800078e30ff */
[----:B------:R-:W-:Y:S01]  /*1ef0*/  @!P5 PRMT R13, R15, 0x7610, R13 ;  /* 0x000076100f0dd816 */ /* 0x000fe2000000000d */
[----:B------:R1:W-:Y:S06]  /*1f00*/  @!P5 STS.U16 [R10], R15 ;  /* 0x0000000f0a00d388 */ /* 0x0003ec0000000400 */
.L_x_63:
[----:B------:R-:W-:Y:S05]  /*1f10*/  BSYNC.RECONVERGENT B1 ;  /* 0x0000000000017941 */ /* 0x000fea0003800200 */
.L_x_62:
[----:B------:R-:W-:Y:S01]  /*1f20*/  IADD3 R16, P5, PT, R6, 0x2, RZ ;  /* 0x0000000206107810 */ /* 0x000fe20007fbe0ff */
[----:B------:R-:W-:Y:S04]  /*1f30*/  BSSY.RECONVERGENT B1, `(.L_x_67) ;  /* 0x000001d000017945 */ /* 0x000fe80003800200 */
[----:B-1----:R-:W-:Y:S01]  /*1f40*/  IMAD.X R15, RZ, RZ, R5, P5 ;  /* 0x000000ffff0f7224 */ /* 0x002fe200028e0605 */
        /* <DEDUP_REMOVED lines=12> */
.L_x_71:
        /* <DEDUP_REMOVED lines=8> */
.L_x_70:
[----:B------:R-:W-:Y:S05]  /*2090*/  BSYNC.RECONVERGENT B2 ;  /* 0x0000000000027941 */ /* 0x000fea0003800200 */
.L_x_69:
[----:B------:R-:W-:-:S04]  /*20a0*/  SHF.L.U32 R17, R28, R15, RZ ;  /* 0x0000000f1c117219 */ /* 0x000fc800000006ff */
[----:B------:R-:W-:-:S04]  /*20b0*/  ISETP.NE.AND P5, PT, R17, R16, PT ;  /* 0x000000101100720c */ /* 0x000fc80003fa5270 */
[----:B------:R-:W-:-:S13]  /*20c0*/  ISETP.EQ.OR P5, PT, R15, RZ, P5 ;  /* 0x000000ff0f00720c */ /* 0x000fda0002fa2670 */
[----:B------:R-:W-:-:S04]  /*20d0*/  @!P5 LOP3.LUT R15, R13, R16, RZ, 0x30, !PT ;  /* 0x000000100d0fd212 */ /* 0x000fc800078e30ff */
[----:B------:R-:W-:Y:S01]  /*20e0*/  @!P5 PRMT R13, R15, 0x7610, R13 ;  /* 0x000076100f0dd816 */ /* 0x000fe2000000000d */
[----:B------:R1:W-:Y:S06]  /*20f0*/  @!P5 STS.U16 [R10], R15 ;  /* 0x0000000f0a00d388 */ /* 0x0003ec0000000400 */
.L_x_68:
[----:B------:R-:W-:Y:S05]  /*2100*/  BSYNC.RECONVERGENT B1 ;  /* 0x0000000000017941 */ /* 0x000fea0003800200 */
.L_x_67:
[----:B------:R-:W-:Y:S04]  /*2110*/  BSSY.RECONVERGENT B1, `(.L_x_72) ;  /* 0x000001a000017945 */ /* 0x000fe80003800200 */
        /* <DEDUP_REMOVED lines=10> */
.L_x_76:
        /* <DEDUP_REMOVED lines=8> */
.L_x_75:
[----:B------:R-:W-:Y:S05]  /*2240*/  BSYNC.RECONVERGENT B2 ;  /* 0x0000000000027941 */ /* 0x000fea0003800200 */
.L_x_74:
[----:B------:R-:W-:-:S04]  /*2250*/  SHF.L.U32 R17, R28, R15, RZ ;  /* 0x0000000f1c117219 */ /* 0x000fc800000006ff */
[----:B------:R-:W-:-:S04]  /*2260*/  ISETP.NE.AND P5, PT, R17, R16, PT ;  /* 0x000000101100720c */ /* 0x000fc80003fa5270 */
[----:B------:R-:W-:-:S13]  /*2270*/  ISETP.EQ.OR P5, PT, R15, RZ, P5 ;  /* 0x000000ff0f00720c */ /* 0x000fda0002fa2670 */
[----:B------:R-:W-:-:S04]  /*2280*/  @!P5 LOP3.LUT R15, R13, R16, RZ, 0x30, !PT ;  /* 0x000000100d0fd212 */ /* 0x000fc800078e30ff */
[----:B------:R-:W-:Y:S01]  /*2290*/  @!P5 PRMT R13, R15, 0x7610, R13 ;  /* 0x000076100f0dd816 */ /* 0x000fe2000000000d */
[----:B------:R2:W-:Y:S06]  /*22a0*/  @!P5 STS.U16 [R10], R15 ;  /* 0x0000000f0a00d388 */ /* 0x0005ec0000000400 */
.L_x_73:
[----:B------:R-:W-:Y:S05]  /*22b0*/  BSYNC.RECONVERGENT B1 ;  /* 0x0000000000017941 */ /* 0x000fea0003800200 */
.L_x_72:
[----:B------:R-:W-:Y:S04]  /*22c0*/  BSSY.RECONVERGENT B1, `(.L_x_77) ;  /* 0x000001a000017945 */ /* 0x000fe80003800200 */
        /* <DEDUP_REMOVED lines=10> */
.L_x_81:
        /* <DEDUP_REMOVED lines=8> */
.L_x_80:
[----:B------:R-:W-:Y:S05]  /*23f0*/  BSYNC.RECONVERGENT B2 ;  /* 0x0000000000027941 */ /* 0x000fea0003800200 */
.L_x_79:
[----:B------:R-:W-:-:S04]  /*2400*/  SHF.L.U32 R17, R28, R15, RZ ;  /* 0x0000000f1c117219 */ /* 0x000fc800000006ff */
[----:B------:R-:W-:-:S04]  /*2410*/  ISETP.NE.AND P5, PT, R17, R16, PT ;  /* 0x000000101100720c */ /* 0x000fc80003fa5270 */
[----:B------:R-:W-:-:S13]  /*2420*/  ISETP.EQ.OR P5, PT, R15, RZ, P5 ;  /* 0x000000ff0f00720c */ /* 0x000fda0002fa2670 */
[----:B------:R-:W-:-:S04]  /*2430*/  @!P5 LOP3.LUT R15, R13, R16, RZ, 0x30, !PT ;  /* 0x000000100d0fd212 */ /* 0x000fc800078e30ff */
[----:B------:R-:W-:Y:S01]  /*2440*/  @!P5 PRMT R13, R15, 0x7610, R13 ;  /* 0x000076100f0dd816 */ /* 0x000fe2000000000d */
[----:B------:R3:W-:Y:S06]  /*2450*/  @!P5 STS.U16 [R10], R15 ;  /* 0x0000000f0a00d388 */ /* 0x0007ec0000000400 */
.L_x_78:
[----:B------:R-:W-:Y:S05]  /*2460*/  BSYNC.RECONVERGENT B1 ;  /* 0x0000000000017941 */ /* 0x000fea0003800200 */
.L_x_77:
[----:B------:R-:W-:Y:S01]  /*2470*/  IADD3 R16, P5, PT, R6, 0xb, RZ ;  /* 0x0000000b06107810 */ /* 0x000fe20007fbe0ff */
[----:B------:R-:W-:Y:S04]  /*2480*/  BSSY.RECONVERGENT B1, `(.L_x_82) ;  /* 0x000001d000017945 */ /* 0x000fe80003800200 */
[----:B-123--:R-:W-:Y:S01]  /*2490*/  IMAD.X R15, RZ, RZ, R5, P5 ;  /* 0x000000ffff0f7224 */ /* 0x00efe200028e0605 */
        /* <DEDUP_REMOVED lines=12> */
.L_x_86:
        /* <DEDUP_REMOVED lines=8> */
.L_x_85:
[----:B------:R-:W-:Y:S05]  /*25e0*/  BSYNC.RECONVERGENT B2 ;  /* 0x0000000000027941 */ /* 0x000fea0003800200 */
.L_x_84:
[----:B------:R-:W-:-:S04]  /*25f0*/  SHF.L.U32 R17, R28, R15, RZ ;  /* 0x0000000f1c117219 */ /* 0x000fc800000006ff */
[----:B------:R-:W-:-:S04]  /*2600*/  ISETP.NE.AND P5, PT, R17, R16, PT ;  /* 0x000000101100720c */ /* 0x000fc80003fa5270 */
[----:B------:R-:W-:-:S13]  /*2610*/  ISETP.EQ.OR P5, PT, R15, RZ, P5 ;  /* 0x000000ff0f00720c */ /* 0x000fda0002fa2670 */
[----:B------:R-:W-:-:S04]  /*2620*/  @!P5 LOP3.LUT R15, R13, R16, RZ, 0x30, !PT ;  /* 0x000000100d0fd212 */ /* 0x000fc800078e30ff */
[----:B------:R-:W-:Y:S01]  /*2630*/  @!P5 PRMT R13, R15, 0x7610, R13 ;  /* 0x000076100f0dd816 */ /* 0x000fe2000000000d */
[----:B------:R1:W-:Y:S06]  /*2640*/  @!P5 STS.U16 [R10], R15 ;  /* 0x0000000f0a00d388 */ /* 0x0003ec0000000400 */
.L_x_83:
[----:B------:R-:W-:Y:S05]  /*2650*/  BSYNC.RECONVERGENT B1 ;  /* 0x0000000000017941 */ /* 0x000fea0003800200 */
.L_x_82:
        /* <DEDUP_REMOVED lines=11> */
.L_x_91:
        /* <DEDUP_REMOVED lines=8> */
.L_x_90:
[----:B------:R-:W-:Y:S05]  /*2790*/  BSYNC.RECONVERGENT B2 ;  /* 0x0000000000027941 */ /* 0x000fea0003800200 */
.L_x_89:
[----:B------:R-:W-:-:S04]  /*27a0*/  SHF.L.U32 R17, R28, R15, RZ ;  /* 0x0000000f1c117219 */ /* 0x000fc800000006ff */
[----:B------:R-:W-:-:S04]  /*27b0*/  ISETP.NE.AND P5, PT, R17, R16, PT ;  /* 0x000000101100720c */ /* 0x000fc80003fa5270 */
[----:B------:R-:W-:-:S13]  /*27c0*/  ISETP.EQ.OR P5, PT, R15, RZ, P5 ;  /* 0x000000ff0f00720c */ /* 0x000fda0002fa2670 */
[----:B------:R-:W-:-:S04]  /*27d0*/  @!P5 LOP3.LUT R15, R13, R16, RZ, 0x30, !PT ;  /* 0x000000100d0fd212 */ /* 0x000fc800078e30ff */
[----:B------:R-:W-:Y:S01]  /*27e0*/  @!P5 PRMT R13, R15, 0x7610, R13 ;  /* 0x000076100f0dd816 */ /* 0x000fe2000000000d */
[----:B------:R2:W-:Y:S06]  /*27f0*/  @!P5 STS.U16 [R10], R15 ;  /* 0x0000000f0a00d388 */ /* 0x0005ec0000000400 */
.L_x_88:
[----:B------:R-:W-:Y:S05]  /*2800*/  BSYNC.RECONVERGENT B1 ;  /* 0x0000000000017941 */ /* 0x000fea0003800200 */
.L_x_87:
[----:B------:R-:W-:Y:S01]  /*2810*/  IADD3 R16, P5, PT, R6, 0x13, RZ ;  /* 0x0000001306107810 */ /* 0x000fe20007fbe0ff */
[----:B------:R-:W-:Y:S04]  /*2820*/  BSSY.RECONVERGENT B1, `(.L_x_92) ;  /* 0x000001d000017945 */ /* 0x000fe80003800200 */
[----:B-12---:R-:W-:Y:S01]  /*2830*/  IMAD.X R15, RZ, RZ, R5, P5 ;  /* 0x000000ffff0f7224 */ /* 0x006fe200028e0605 */
        /* <DEDUP_REMOVED lines=12> */
.L_x_96:
        /* <DEDUP_REMOVED lines=8> */
.L_x_95:
[----:B------:R-:W-:Y:S05]  /*2980*/  BSYNC.RECONVERGENT B2 ;  /* 0x0000000000027941 */ /* 0x000fea0003800200 */
.L_x_94:
[----:B------:R-:W-:-:S04]  /*2990*/  SHF.L.U32 R17, R28, R15, RZ ;  /* 0x0000000f1c117219 */ /* 0x000fc800000006ff */
[----:B------:R-:W-:-:S04]  /*29a0*/  ISETP.NE.AND P5, PT, R17, R16, PT ;  /* 0x000000101100720c */ /* 0x000fc80003fa5270 */
[----:B------:R-:W-:-:S13]  /*29b0*/  ISETP.EQ.OR P5, PT, R15, RZ, P5 ;  /* 0x000000ff0f00720c */ /* 0x000fda0002fa2670 */
[----:B------:R-:W-:-:S04]  /*29c0*/  @!P5 LOP3.LUT R15, R13, R16, RZ, 0x30, !PT ;  /* 0x000000100d0fd212 */ /* 0x000fc800078e30ff */
[----:B------:R-:W-:Y:S01]  /*29d0*/  @!P5 PRMT R13, R15, 0x7610, R13 ;  /* 0x000076100f0dd816 */ /* 0x000fe2000000000d */
[----:B------:R1:W-:Y:S06]  /*29e0*/  @!P5 STS.U16 [R10], R15 ;  /* 0x0000000f0a00d388 */ /* 0x0003ec0000000400 */
.L_x_93:
[----:B------:R-:W-:Y:S05]  /*29f0*/  BSYNC.RECONVERGENT B1 ;  /* 0x0000000000017941 */ /* 0x000fea0003800200 */
.L_x_92:
        /* <DEDUP_REMOVED lines=10> */
.L_x_100:
        /* <DEDUP_REMOVED lines=8> */
.L_x_99:
[----:B------:R-:W-:Y:S05]  /*2b20*/  BSYNC.RECONVERGENT B1 ;  /* 0x0000000000017941 */ /* 0x000fea0003800200 */
.L_x_98:
[----:B------:R-:W-:-:S04]  /*2b30*/  SHF.L.U32 R17, R28, R15, RZ ;  /* 0x0000000f1c117219 */ /* 0x000fc800000006ff */
[----:B------:R-:W-:-:S04]  /*2b40*/  ISETP.NE.AND P5, PT, R17, R16, PT ;  /* 0x000000101100720c */ /* 0x000fc80003fa5270 */
[----:B------:R-:W-:-:S13]  /*2b50*/  ISETP.EQ.OR P5, PT, R15, RZ, P5 ;  /* 0x000000ff0f00720c */ /* 0x000fda0002fa2670 */
[----:B------:R-:W-:-:S04]  /*2b60*/  @!P5 LOP3.LUT R15, R13, R16, RZ, 0x30, !PT ;  /* 0x000000100d0fd212 */ /* 0x000fc800078e30ff */
[----:B------:R-:W-:Y:S01]  /*2b70*/  @!P5 PRMT R13, R15, 0x7610, R13 ;  /* 0x000076100f0dd816 */ /* 0x000fe2000000000d */
[----:B------:R2:W-:Y:S06]  /*2b80*/  @!P5 STS.U16 [R10], R15 ;  /* 0x0000000f0a00d388 */ /* 0x0005ec0000000400 */
.L_x_97:
[----:B------:R-:W-:Y:S01]  /*2b90*/  PRMT R11, R11, 0x9910, RZ ;  /* 0x000099100b0b7816 */ /* 0x000fe200000000ff */
[----:B------:R-:W-:Y:S05]  /*2ba0*/  WARPSYNC.ALL ;  /* 0x0000000000007948 */ /* 0x000fea0003800000 */
[----:B------:R-:W-:-:S04]  /*2bb0*/  PRMT R16, R13, 0x9910, RZ ;  /* 0x000099100d107816 */ /* 0x000fc800000000ff */
[----:B------:R-:W-:-:S13]  /*2bc0*/  ISETP.NE.AND P5, PT, R16, R11, PT ;  /* 0x0000000b1000720c */ /* 0x000fda0003fa5270 */
[----:B------:R-:W-:Y:S06]  /*2bd0*/  BAR.RED.POPC.DEFER_BLOCKING 0x0, P5 ;  /* 0x0000000000007b1d */ /* 0x000fec0002814000 */
[----:B------:R-:W3:Y:S02]  /*2be0*/  B2R.RESULT R11 ;  /* 0x00000000000b731c */ /* 0x000ee400000e4000 */
[----:B---3--:R-:W-:-:S13]  /*2bf0*/  ISETP.NE.AND P5, PT, R11, RZ, PT ;  /* 0x000000ff0b00720c */ /* 0x008fda0003fa5270 */
[----:B------:R-:W-:Y:S05]  /*2c00*/  @P5 BRA `(.L_x_101) ;  /* 0xffffffd800d85947 */ /* 0x000fea000383ffff */
[----:B012---:R-:W0:Y:S02]  /*2c10*/  LDS.U16 R10, [R10] ;  /* 0x000000000a0a7984 */ /* 0x007e240000000400 */
[----:B0-----:R-:W-:-:S07]  /*2c20*/  PRMT R11, R10, 0x7610, R11 ;  /* 0x000076100a0b7816 */ /* 0x001fce000000000b */
.L_x_4:
[----:B------:R-:W-:Y:S05]  /*2c30*/  BSYNC.RECONVERGENT B0 ;  /* 0x0000000000007941 */ /* 0x000fea0003800200 */
.L_x_0:
[----:B------:R-:W-:Y:S01]  /*2c40*/  STG.E.U16 desc[UR6][R2.64], R11 ;  /* 0x0000000b02007986 */ /* 0x000fe2000c101506 */
[----:B------:R-:W-:Y:S05]  /*2c50*/  EXIT ;  /* 0x000000000000794d */ /* 0x000fea0003800000 */
.L_x_102:
[----:B------:R-:W-:-:S00]  /*2c60*/  BRA `(.L_x_102) ;  /* 0xfffffffc00fc7947 */ /* 0x000fc0000383ffff */
[----:B------:R-:W-:-:S00]  /*2c70*/  NOP ;  /* 0x0000000000007918 */ /* 0x000fc00000000000 */
        /* <DEDUP_REMOVED lines=8> */
.L_x_103:


//--------------------- .nv.shared._Z11cell_solverP5board --------------------------
	.section	.nv.shared._Z11cell_solverP5board,"aw",@nobits
	.sectionflags	@""
	.align	2
.nv.shared._Z11cell_solverP5board:
	.zero		1186


//--------------------- .nv.shared.reserved.0     --------------------------
	.section	.nv.shared.reserved.0,"aw",@nobits
	.weak		__nv_reservedSMEM_offset_0_alias
	.size		__nv_reservedSMEM_offset_0_alias, 0, 64
	.other		__nv_reservedSMEM_offset_0_alias,@"STO_CUDA_RESERVED_SHARED STV_DEFAULT"
__nv_reservedSMEM_offset_0_alias:
	.zero		0
	.zero		64


//--------------------- .nv.constant0._Z11cell_solverP5board --------------------------
	.section	.nv.constant0._Z11cell_solverP5board,"a",@progbits
	.sectionflags	@""
	.align	4
.nv.constant0._Z11cell_solverP5board:
	.zero		904


//--------------------- SYMBOLS --------------------------

	.type		.nv.reservedSmem.offset0,@object
	.size		.nv.reservedSmem.offset0,0x4
	.type		.nv.reservedSmem.cap,@object
	.size		.nv.reservedSmem.cap,0x4
